// auto-generated by cutlass_sweep.gemm — config: {"arch": "sm_90", "cluster_m": 2, "cluster_n": 1, "dtype": "bf16", "stages": 4, "tile_k": 128, "tile_m": 256, "tile_n": 64}
#include "cutlass/cutlass.h"
#include "cutlass/gemm/collective/collective_builder.hpp"
#include "cutlass/gemm/device/gemm_universal_adapter.h"
#include "cutlass/gemm/kernel/gemm_universal.hpp"
#include "cutlass/epilogue/collective/collective_builder.hpp"

using ElemA = cutlass::bfloat16_t;
using ElemB = cutlass::bfloat16_t;
using ElemCD = cutlass::bfloat16_t;
using Acc  = float;
using TileShape    = cute::Shape<cute::_256, cute::_64, cute::_128>;
using ClusterShape = cute::Shape<cute::_2, cute::_1, cute::_1>;

using CollectiveEpilogue = typename cutlass::epilogue::collective::CollectiveBuilder<
    cutlass::arch::Sm90, cutlass::arch::OpClassTensorOp,
    TileShape, ClusterShape,
    cutlass::epilogue::collective::EpilogueTileAuto,
    Acc, Acc,
    ElemCD, cutlass::layout::RowMajor, 128 / cutlass::sizeof_bits<ElemCD>::value,
    ElemCD, cutlass::layout::RowMajor, 128 / cutlass::sizeof_bits<ElemCD>::value,
    cutlass::epilogue::collective::EpilogueScheduleAuto
  >::CollectiveOp;

using CollectiveMainloop = typename cutlass::gemm::collective::CollectiveBuilder<
    cutlass::arch::Sm90, cutlass::arch::OpClassTensorOp,
    ElemA, cutlass::layout::RowMajor, 128 / cutlass::sizeof_bits<ElemA>::value,
    ElemB, cutlass::layout::ColumnMajor, 128 / cutlass::sizeof_bits<ElemB>::value,
    Acc,
    TileShape, ClusterShape,
    cutlass::gemm::collective::StageCount<4>,
    cutlass::gemm::collective::KernelScheduleAuto
  >::CollectiveOp;

using GemmKernel = cutlass::gemm::kernel::GemmUniversal<
    cute::Shape<int,int,int,int>,
    CollectiveMainloop,
    CollectiveEpilogue
>;
using Gemm = cutlass::gemm::device::GemmUniversalAdapter<GemmKernel>;

// Force the device kernel symbol into the cubin without needing a host main.
auto* _anchor = &cutlass::device_kernel<GemmKernel>;


// ===== COMPILED SASS (sm_90a) =====

	.target	sm_90a

	.elftype	@"ET_EXEC"


//--------------------- .note.nv.tkinfo           --------------------------
	.section	.note.nv.tkinfo,"",@"SHT_NOTE"
	.sectionflags	@"SHF_NOTE_NV_TKINFO"
	.tkinfo
        /*0018*/ 	.word	0x00000002
        /*0030*/ 	.string	""
        /*0030*/ 	.string	"ptxas"
        /*0030*/ 	.string	"Cuda compilation tools, release 13.0, V13.0.88"
        /*0030*/ 	.string	"Build cuda_13.0.r13.0/compiler.36424714_0"
        /*0030*/ 	.string	"-arch sm_90a -m 64 "



//--------------------- .note.nv.cuinfo           --------------------------
	.section	.note.nv.cuinfo,"",@"SHT_NOTE"
	.sectionflags	@"SHF_NOTE_NV_CUINFO"
        /*0018*/ 	.short	0x0002
        /*001a*/ 	.short	0x005a
        /*001c*/ 	.short	0x0082
	.zero		2


//--------------------- .nv.info                  --------------------------
	.section	.nv.info,"",@"SHT_CUDA_INFO"
	.align	4


	//----- nvinfo : EIATTR_REGCOUNT
	.align		4
        /*0000*/ 	.byte	0x04, 0x2f
        /*0002*/ 	.short	(.L_15 - .L_14)
	.align		4
.L_14:
        /*0004*/ 	.word	index@(_ZN7cutlass13device_kernelINS_4gemm6kernel13GemmUniversalIN4cute5tupleIJiiiiEEENS1_10collective13CollectiveMmaINS1_34MainloopSm90TmaGmmaWarpSpecializedILi4ENS5_IJNS4_1CILi2EEENSA_ILi1EEESC_EEENS1_35KernelTmaWarpSpecializedCooperativeEEENS5_IJNSA_ILi256EEENSA_ILi64EEENSA_ILi128EEEEEENS_10bfloat16_tENS5_IJlSC_lEEESK_SL_NS4_8TiledMMAINS4_8MMA_AtomIJNS4_4SM904GMMA27MMA_64x64x16_F32BF16BF16_SSILNSP_5MajorE0ELSR_0ELNSP_7ScaleInE1ELSS_1EEEEEENS4_6LayoutISD_NS5_IJSC_NSA_ILi0EEESW_EEEEENS5_IJNS4_10UnderscoreESZ_SZ_EEEEENS4_13SM90_TMA_LOADENS4_14ComposedLayoutINS4_7SwizzleILi3ELi4ELi3EEENS4_18smem_ptr_flag_bitsILi16EEENSV_INS5_IJNSA_ILi8EEESH_EEENS5_IJSH_SC_EEEEEEEvNS4_8identityENS4_23SM90_TMA_LOAD_MULTICASTES1C_vS1D_EENS_8epilogue10collective6detail29Sm90TmaWarpSpecializedAdapterINS1H_15DefaultEpilogueISK_SL_SL_NS1G_6thread17LinearCombinationISK_Li1EffLNS1L_9ScaleType4KindE0ELNS_15FloatRoundStyleE2ESK_EENS1_15EpilogueDefaultEEEEEvvEEEEvNT_6ParamsE)
        /*0008*/ 	.word	0x000000a8


	//----- nvinfo : EIATTR_FRAME_SIZE
	.align		4
.L_15:
        /*000c*/ 	.byte	0x04, 0x11
        /*000e*/ 	.short	(.L_17 - .L_16)
	.align		4
.L_16:
        /*0010*/ 	.word	index@(_ZN7cutlass13device_kernelINS_4gemm6kernel13GemmUniversalIN4cute5tupleIJiiiiEEENS1_10collective13CollectiveMmaINS1_34MainloopSm90TmaGmmaWarpSpecializedILi4ENS5_IJNS4_1CILi2EEENSA_ILi1EEESC_EEENS1_35KernelTmaWarpSpecializedCooperativeEEENS5_IJNSA_ILi256EEENSA_ILi64EEENSA_ILi128EEEEEENS_10bfloat16_tENS5_IJlSC_lEEESK_SL_NS4_8TiledMMAINS4_8MMA_AtomIJNS4_4SM904GMMA27MMA_64x64x16_F32BF16BF16_SSILNSP_5MajorE0ELSR_0ELNSP_7ScaleInE1ELSS_1EEEEEENS4_6LayoutISD_NS5_IJSC_NSA_ILi0EEESW_EEEEENS5_IJNS4_10UnderscoreESZ_SZ_EEEEENS4_13SM90_TMA_LOADENS4_14ComposedLayoutINS4_7SwizzleILi3ELi4ELi3EEENS4_18smem_ptr_flag_bitsILi16EEENSV_INS5_IJNSA_ILi8EEESH_EEENS5_IJSH_SC_EEEEEEEvNS4_8identityENS4_23SM90_TMA_LOAD_MULTICASTES1C_vS1D_EENS_8epilogue10collective6detail29Sm90TmaWarpSpecializedAdapterINS1H_15DefaultEpilogueISK_SL_SL_NS1G_6thread17LinearCombinationISK_Li1EffLNS1L_9ScaleType4KindE0ELNS_15FloatRoundStyleE2ESK_EENS1_15EpilogueDefaultEEEEEvvEEEEvNT_6ParamsE)
        /*0014*/ 	.word	0x00000000


	//----- nvinfo : EIATTR_MIN_STACK_SIZE
	.align		4
.L_17:
        /*0018*/ 	.byte	0x04, 0x12
        /*001a*/ 	.short	(.L_19 - .L_18)
	.align		4
.L_18:
        /*001c*/ 	.word	index@(_ZN7cutlass13device_kernelINS_4gemm6kernel13GemmUniversalIN4cute5tupleIJiiiiEEENS1_10collective13CollectiveMmaINS1_34MainloopSm90TmaGmmaWarpSpecializedILi4ENS5_IJNS4_1CILi2EEENSA_ILi1EEESC_EEENS1_35KernelTmaWarpSpecializedCooperativeEEENS5_IJNSA_ILi256EEENSA_ILi64EEENSA_ILi128EEEEEENS_10bfloat16_tENS5_IJlSC_lEEESK_SL_NS4_8TiledMMAINS4_8MMA_AtomIJNS4_4SM904GMMA27MMA_64x64x16_F32BF16BF16_SSILNSP_5MajorE0ELSR_0ELNSP_7ScaleInE1ELSS_1EEEEEENS4_6LayoutISD_NS5_IJSC_NSA_ILi0EEESW_EEEEENS5_IJNS4_10UnderscoreESZ_SZ_EEEEENS4_13SM90_TMA_LOADENS4_14ComposedLayoutINS4_7SwizzleILi3ELi4ELi3EEENS4_18smem_ptr_flag_bitsILi16EEENSV_INS5_IJNSA_ILi8EEESH_EEENS5_IJSH_SC_EEEEEEEvNS4_8identityENS4_23SM90_TMA_LOAD_MULTICASTES1C_vS1D_EENS_8epilogue10collective6detail29Sm90TmaWarpSpecializedAdapterINS1H_15DefaultEpilogueISK_SL_SL_NS1G_6thread17LinearCombinationISK_Li1EffLNS1L_9ScaleType4KindE0ELNS_15FloatRoundStyleE2ESK_EENS1_15EpilogueDefaultEEEEEvvEEEEvNT_6ParamsE)
        /*0020*/ 	.word	0x00000000
.L_19:


//--------------------- .nv.compat                --------------------------
	.section	.nv.compat,"",@"SHT_CUDA_COMPAT_INFO"
	.align	4
        /*0000*/ 	.byte	0x02, 0x09, 0x01, 0x00, 0x02, 0x02, 0x04, 0x00, 0x02, 0x05, 0x05, 0x00, 0x03, 0x07, 0x01, 0x01
        /*0010*/ 	.byte	0x02, 0x03, 0x01, 0x00, 0x02, 0x06, 0x01, 0x00, 0x04, 0x0b, 0x08, 0x00, 0x00, 0x00, 0x00, 0x00
        /*0020*/ 	.byte	0x00, 0x00, 0x00, 0x00


//--------------------- .nv.info._ZN7cutlass13device_kernelINS_4gemm6kernel13GemmUniversalIN4cute5tupleIJiiiiEEENS1_10collective13CollectiveMmaINS1_34MainloopSm90TmaGmmaWarpSpecializedILi4ENS5_IJNS4_1CILi2EEENSA_ILi1EEESC_EEENS1_35KernelTmaWarpSpecializedCooperativeEEENS5_IJNSA_ILi256EEENSA_ILi64EEENSA_ILi128EEEEEENS_10bfloat16_tENS5_IJlSC_lEEESK_SL_NS4_8TiledMMAINS4_8MMA_AtomIJNS4_4SM904GMMA27MMA_64x64x16_F32BF16BF16_SSILNSP_5MajorE0ELSR_0ELNSP_7ScaleInE1ELSS_1EEEEEENS4_6LayoutISD_NS5_IJSC_NSA_ILi0EEESW_EEEEENS5_IJNS4_10UnderscoreESZ_SZ_EEEEENS4_13SM90_TMA_LOADENS4_14ComposedLayoutINS4_7SwizzleILi3ELi4ELi3EEENS4_18smem_ptr_flag_bitsILi16EEENSV_INS5_IJNSA_ILi8EEESH_EEENS5_IJSH_SC_EEEEEEEvNS4_8identityENS4_23SM90_TMA_LOAD_MULTICASTES1C_vS1D_EENS_8epilogue10collective6detail29Sm90TmaWarpSpecializedAdapterINS1H_15DefaultEpilogueISK_SL_SL_NS1G_6thread17LinearCombinationISK_Li1EffLNS1L_9ScaleType4KindE0ELNS_15FloatRoundStyleE2ESK_EENS1_15EpilogueDefaultEEEEEvvEEEEvNT_6ParamsE --------------------------
	.section	.nv.info._ZN7cutlass13device_kernelINS_4gemm6kernel13GemmUniversalIN4cute5tupleIJiiiiEEENS1_10collective13CollectiveMmaINS1_34MainloopSm90TmaGmmaWarpSpecializedILi4ENS5_IJNS4_1CILi2EEENSA_ILi1EEESC_EEENS1_35KernelTmaWarpSpecializedCooperativeEEENS5_IJNSA_ILi256EEENSA_ILi64EEENSA_ILi128EEEEEENS_10bfloat16_tENS5_IJlSC_lEEESK_SL_NS4_8TiledMMAINS4_8MMA_AtomIJNS4_4SM904GMMA27MMA_64x64x16_F32BF16BF16_SSILNSP_5MajorE0ELSR_0ELNSP_7ScaleInE1ELSS_1EEEEEENS4_6LayoutISD_NS5_IJSC_NSA_ILi0EEESW_EEEEENS5_IJNS4_10UnderscoreESZ_SZ_EEEEENS4_13SM90_TMA_LOADENS4_14ComposedLayoutINS4_7SwizzleILi3ELi4ELi3EEENS4_18smem_ptr_flag_bitsILi16EEENSV_INS5_IJNSA_ILi8EEESH_EEENS5_IJSH_SC_EEEEEEEvNS4_8identityENS4_23SM90_TMA_LOAD_MULTICASTES1C_vS1D_EENS_8epilogue10collective6detail29Sm90TmaWarpSpecializedAdapterINS1H_15DefaultEpilogueISK_SL_SL_NS1G_6thread17LinearCombinationISK_Li1EffLNS1L_9ScaleType4KindE0ELNS_15FloatRoundStyleE2ESK_EENS1_15EpilogueDefaultEEEEEvvEEEEvNT_6ParamsE,"",@"SHT_CUDA_INFO"
	.sectionflags	@""
	.align	4


	//----- nvinfo : EIATTR_CUDA_API_VERSION
	.align		4
        /*0000*/ 	.byte	0x04, 0x37
        /*0002*/ 	.short	(.L_21 - .L_20)
.L_20:
        /*0004*/ 	.word	0x00000082


	//----- nvinfo : EIATTR_KPARAM_INFO
	.align		4
.L_21:
        /*0008*/ 	.byte	0x04, 0x17
        /*000a*/ 	.short	(.L_23 - .L_22)
.L_22:
        /*000c*/ 	.word	0x00000000
        /*0010*/ 	.short	0x0000
        /*0012*/ 	.short	0x0070
        /*0014*/ 	.byte	0x00, 0xf0, 0x01, 0x10


	//----- nvinfo : EIATTR_SPARSE_MMA_MASK
	.align		4
.L_23:
        /*0018*/ 	.byte	0x03, 0x50
        /*001a*/ 	.short	0x0000


	//----- nvinfo : EIATTR_MAXREG_COUNT
	.align		4
        /*001c*/ 	.byte	0x03, 0x1b
        /*001e*/ 	.short	0x00a8


	//----- nvinfo : EIATTR_NUM_BARRIERS
	.align		4
        /*0020*/ 	.byte	0x02, 0x4c
        /*0022*/ 	.byte	0x01
	.zero		1


	//----- nvinfo : EIATTR_EXTERNS
	.align		4
        /*0024*/ 	.byte	0x04, 0x0f
        /*0026*/ 	.short	(.L_25 - .L_24)


	//   ....[0]....
	.align		4
.L_24:
        /*0028*/ 	.word	index@(__assertfail)


	//----- nvinfo : EIATTR_MERCURY_ISA_VERSION
	.align		4
.L_25:
        /*002c*/ 	.byte	0x03, 0x5f
        /*002e*/ 	.short	0x0101


	//----- nvinfo : EIATTR_INT_WARP_WIDE_INSTR_OFFSETS
	.align		4
        /*0030*/ 	.byte	0x04, 0x31
        /*0032*/ 	.short	(.L_27 - .L_26)


	//   ....[0]....
.L_26:
        /*0034*/ 	.word	0x00000490


	//   ....[1]....
        /*0038*/ 	.word	0x00000590


	//   ....[2]....
        /*003c*/ 	.word	0x000006a0


	//   ....[3]....
        /*0040*/ 	.word	0x000028d0


	//----- nvinfo : EIATTR_COOP_GROUP_MASK_REGIDS
	.align		4
.L_27:
        /*0044*/ 	.byte	0x04, 0x29
        /*0046*/ 	.short	(.L_29 - .L_28)


	//   ....[0]....
.L_28:
        /*0048*/ 	.word	0xffffffff


	//   ....[1]....
        /*004c*/ 	.word	0xffffffff


	//   ....[2]....
        /*0050*/ 	.word	0xffffffff


	//   ....[3]....
        /*0054*/ 	.word	0xffffffff


	//   ....[4]....
        /*0058*/ 	.word	0xffffffff


	//   ....[5]....
        /*005c*/ 	.word	0xffffffff


	//----- nvinfo : EIATTR_COOP_GROUP_INSTR_OFFSETS
	.align		4
.L_29:
        /*0060*/ 	.byte	0x04, 0x28
        /*0062*/ 	.short	(.L_31 - .L_30)


	//   ....[0]....
.L_30:
        /*0064*/ 	.word	0x00000060


	//   ....[1]....
        /*0068*/ 	.word	0x00000070


	//   ....[2]....
        /*006c*/ 	.word	0x00000130


	//   ....[3]....
        /*0070*/ 	.word	0x000002d0


	//   ....[4]....
        /*0074*/ 	.word	0x00000800


	//   ....[5]....
        /*0078*/ 	.word	0x000014c0


	//----- nvinfo : EIATTR_REG_RECONFIG
	.align		4
.L_31:
        /*007c*/ 	.byte	0x01, 0x54
	.zero		2


	//----- nvinfo : EIATTR_SYSCALL_OFFSETS
	.align		4
        /*0080*/ 	.byte	0x04, 0x46
        /*0082*/ 	.short	(.L_33 - .L_32)


	//   ....[0]....
.L_32:
        /*0084*/ 	.word	0x000016b0


	//----- nvinfo : EIATTR_MBARRIER_INSTR_OFFSETS
	.align		4
.L_33:
        /*0088*/ 	.byte	0x04, 0x39
        /*008a*/ 	.short	(.L_35 - .L_34)


	//   ....[0]....
.L_34:
        /*008c*/ 	.word	0x00000230
        /*0090*/ 	.word	0x000000ff
        /*0094*/ 	.word	0x00000000
        /*0098*/ 	.short	0x0100
        /*009a*/ 	.byte	0x08
	.zero		1


	//   ....[1]....
        /*009c*/ 	.word	0x00000240
        /*00a0*/ 	.word	0x000000ff
        /*00a4*/ 	.word	0x00000020
        /*00a8*/ 	.short	0x0100
        /*00aa*/ 	.byte	0x08
	.zero		1


	//   ....[2]....
        /*00ac*/ 	.word	0x00000250
        /*00b0*/ 	.word	0x000000ff
        /*00b4*/ 	.word	0x00000008
        /*00b8*/ 	.short	0x0100
        /*00ba*/ 	.byte	0x08
	.zero		1


	//   ....[3]....
        /*00bc*/ 	.word	0x00000260
        /*00c0*/ 	.word	0x000000ff
        /*00c4*/ 	.word	0x00000028
        /*00c8*/ 	.short	0x0100
        /*00ca*/ 	.byte	0x08
	.zero		1


	//   ....[4]....
        /*00cc*/ 	.word	0x00000270
        /*00d0*/ 	.word	0x000000ff
        /*00d4*/ 	.word	0x00000010
        /*00d8*/ 	.short	0x0100
        /*00da*/ 	.byte	0x08
	.zero		1


	//   ....[5]....
        /*00dc*/ 	.word	0x00000280
        /*00e0*/ 	.word	0x000000ff
        /*00e4*/ 	.word	0x00000030
        /*00e8*/ 	.short	0x0100
        /*00ea*/ 	.byte	0x08
	.zero		1


	//   ....[6]....
        /*00ec*/ 	.word	0x00000290
        /*00f0*/ 	.word	0x000000ff
        /*00f4*/ 	.word	0x00000018
        /*00f8*/ 	.short	0x0100
        /*00fa*/ 	.byte	0x08
	.zero		1


	//   ....[7]....
        /*00fc*/ 	.word	0x000002a0
        /*0100*/ 	.word	0x000000ff
        /*0104*/ 	.word	0x00000038
        /*0108*/ 	.short	0x0100
        /*010a*/ 	.byte	0x08
	.zero		1


	//   ....[8]....
        /*010c*/ 	.word	0x00000720
        /*0110*/ 	.word	0x000000ff
        /*0114*/ 	.word	0x00000050
        /*0118*/ 	.short	0x0100
        /*011a*/ 	.byte	0x06
	.zero		1


	//   ....[9]....
        /*011c*/ 	.word	0x000007b0
        /*0120*/ 	.word	0x000000ff
        /*0124*/ 	.word	0x00000058
        /*0128*/ 	.short	0x0100
        /*012a*/ 	.byte	0x06
	.zero		1


	//   ....[10]....
        /*012c*/ 	.word	0x00001770
        /*0130*/ 	.word	0x00000003
        /*0134*/ 	.word	0x00000000
        /*0138*/ 	.short	0x010a
        /*013a*/ 	.byte	0x3f
	.zero		1


	//   ....[11]....
        /*013c*/ 	.word	0x000017d0
        /*0140*/ 	.word	0x00000003
        /*0144*/ 	.word	0x00000000
        /*0148*/ 	.short	0x010a
        /*014a*/ 	.byte	0x3f
	.zero		1


	//   ....[12]....
        /*014c*/ 	.word	0x00002020
        /*0150*/ 	.word	0x00000005
        /*0154*/ 	.word	0x00000000
        /*0158*/ 	.short	0x010a
        /*015a*/ 	.byte	0x3f
	.zero		1


	//   ....[13]....
        /*015c*/ 	.word	0x00002060
        /*0160*/ 	.word	0x00000005
        /*0164*/ 	.word	0x00000000
        /*0168*/ 	.short	0x010a
        /*016a*/ 	.byte	0x3f
	.zero		1


	//   ....[14]....
        /*016c*/ 	.word	0x00002780
        /*0170*/ 	.word	0x00000005
        /*0174*/ 	.word	0x00000000
        /*0178*/ 	.short	0x0101
        /*017a*/ 	.byte	0x3f
	.zero		1


	//   ....[15]....
        /*017c*/ 	.word	0x00002940
        /*0180*/ 	.word	0x00000003
        /*0184*/ 	.word	0x00000000
        /*0188*/ 	.short	0x0101
        /*018a*/ 	.byte	0x3f
	.zero		1


	//   ....[16]....
        /*018c*/ 	.word	0x00008450
        /*0190*/ 	.word	0x00000017
        /*0194*/ 	.word	0x00000020
        /*0198*/ 	.short	0x010a
        /*019a*/ 	.byte	0x3f
	.zero		1


	//   ....[17]....
        /*019c*/ 	.word	0x000088d0
        /*01a0*/ 	.word	0x00000005
        /*01a4*/ 	.word	0x00000058
        /*01a8*/ 	.short	0x0101
        /*01aa*/ 	.byte	0x3f
	.zero		1


	//   ....[18]....
        /*01ac*/ 	.word	0x00008ff0
        /*01b0*/ 	.word	0x00000007
        /*01b4*/ 	.word	0x00000000
        /*01b8*/ 	.short	0x010a
        /*01ba*/ 	.byte	0x3f
	.zero		1


	//   ....[19]....
        /*01bc*/ 	.word	0x00009070
        /*01c0*/ 	.word	0x00000006
        /*01c4*/ 	.word	0x00000000
        /*01c8*/ 	.short	0x010a
        /*01ca*/ 	.byte	0x3f
	.zero		1


	//   ....[20]....
        /*01cc*/ 	.word	0x00009100
        /*01d0*/ 	.word	0x00000007
        /*01d4*/ 	.word	0x00000000
        /*01d8*/ 	.short	0x010a
        /*01da*/ 	.byte	0x3f
	.zero		1


	//   ....[21]....
        /*01dc*/ 	.word	0x00009190
        /*01e0*/ 	.word	0x00000005
        /*01e4*/ 	.word	0x00000000
        /*01e8*/ 	.short	0x010a
        /*01ea*/ 	.byte	0x3f
	.zero		1


	//   ....[22]....
        /*01ec*/ 	.word	0x000091f0
        /*01f0*/ 	.word	0x00000003
        /*01f4*/ 	.word	0x00000000
        /*01f8*/ 	.short	0x010a
        /*01fa*/ 	.byte	0x3f
	.zero		1


	//   ....[23]....
        /*01fc*/ 	.word	0x00009240
        /*0200*/ 	.word	0x00000005
        /*0204*/ 	.word	0x00000000
        /*0208*/ 	.short	0x010a
        /*020a*/ 	.byte	0x3f
	.zero		1


	//   ....[24]....
        /*020c*/ 	.word	0x00009310
        /*0210*/ 	.word	0x00000017
        /*0214*/ 	.word	0x00000020
        /*0218*/ 	.short	0x010a
        /*021a*/ 	.byte	0x3f
	.zero		1


	//   ....[25]....
        /*021c*/ 	.word	0x000093e0
        /*0220*/ 	.word	0x00000007
        /*0224*/ 	.word	0x00000000
        /*0228*/ 	.short	0x010a
        /*022a*/ 	.byte	0x3f
	.zero		1


	//   ....[26]....
        /*022c*/ 	.word	0x00009430
        /*0230*/ 	.word	0x00000006
        /*0234*/ 	.word	0x00000000
        /*0238*/ 	.short	0x010a
        /*023a*/ 	.byte	0x3f
	.zero		1


	//   ....[27]....
        /*023c*/ 	.word	0x00009480
        /*0240*/ 	.word	0x00000007
        /*0244*/ 	.word	0x00000000
        /*0248*/ 	.short	0x010a
        /*024a*/ 	.byte	0x3f
	.zero		1


	//----- nvinfo : EIATTR_NUM_MBARRIERS
	.align		4
.L_35:
        /*024c*/ 	.byte	0x03, 0x38
        /*024e*/ 	.short	0x000a


	//----- nvinfo : EIATTR_EXIT_INSTR_OFFSETS
	.align		4
        /*0250*/ 	.byte	0x04, 0x1c
        /*0252*/ 	.short	(.L_37 - .L_36)


	//   ....[0]....
.L_36:
        /*0254*/ 	.word	0x000009e0


	//   ....[1]....
        /*0258*/ 	.word	0x00001200


	//   ....[2]....
        /*025c*/ 	.word	0x00007bd0


	//   ....[3]....
        /*0260*/ 	.word	0x00008130


	//   ....[4]....
        /*0264*/ 	.word	0x000091e0


	//----- nvinfo : EIATTR_MAX_THREADS
	.align		4
.L_37:
        /*0268*/ 	.byte	0x04, 0x05
        /*026a*/ 	.short	(.L_39 - .L_38)
.L_38:
        /*026c*/ 	.word	0x00000180
        /*0270*/ 	.word	0x00000001
        /*0274*/ 	.word	0x00000001


	//----- nvinfo : EIATTR_CRS_STACK_SIZE
	.align		4
.L_39:
        /*0278*/ 	.byte	0x04, 0x1e
        /*027a*/ 	.short	(.L_41 - .L_40)
.L_40:
        /*027c*/ 	.word	0x00000000


	//----- nvinfo : EIATTR_CBANK_PARAM_SIZE
	.align		4
.L_41:
        /*0280*/ 	.byte	0x03, 0x19
        /*0282*/ 	.short	0x0470


	//----- nvinfo : EIATTR_PARAM_CBANK
	.align		4
        /*0284*/ 	.byte	0x04, 0x0a
        /*0286*/ 	.short	(.L_43 - .L_42)
	.align		4
.L_42:
        /*0288*/ 	.word	index@(.nv.constant0._ZN7cutlass13device_kernelINS_4gemm6kernel13GemmUniversalIN4cute5tupleIJiiiiEEENS1_10collective13CollectiveMmaINS1_34MainloopSm90TmaGmmaWarpSpecializedILi4ENS5_IJNS4_1CILi2EEENSA_ILi1EEESC_EEENS1_35KernelTmaWarpSpecializedCooperativeEEENS5_IJNSA_ILi256EEENSA_ILi64EEENSA_ILi128EEEEEENS_10bfloat16_tENS5_IJlSC_lEEESK_SL_NS4_8TiledMMAINS4_8MMA_AtomIJNS4_4SM904GMMA27MMA_64x64x16_F32BF16BF16_SSILNSP_5MajorE0ELSR_0ELNSP_7ScaleInE1ELSS_1EEEEEENS4_6LayoutISD_NS5_IJSC_NSA_ILi0EEESW_EEEEENS5_IJNS4_10UnderscoreESZ_SZ_EEEEENS4_13SM90_TMA_LOADENS4_14ComposedLayoutINS4_7SwizzleILi3ELi4ELi3EEENS4_18smem_ptr_flag_bitsILi16EEENSV_INS5_IJNSA_ILi8EEESH_EEENS5_IJSH_SC_EEEEEEEvNS4_8identityENS4_23SM90_TMA_LOAD_MULTICASTES1C_vS1D_EENS_8epilogue10collective6detail29Sm90TmaWarpSpecializedAdapterINS1H_15DefaultEpilogueISK_SL_SL_NS1G_6thread17LinearCombinationISK_Li1EffLNS1L_9ScaleType4KindE0ELNS_15FloatRoundStyleE2ESK_EENS1_15EpilogueDefaultEEEEEvvEEEEvNT_6ParamsE)
        /*028c*/ 	.short	0x0210
        /*028e*/ 	.short	0x0470


	//----- nvinfo : EIATTR_SW_WAR
	.align		4
.L_43:
        /*0290*/ 	.byte	0x04, 0x36
        /*0292*/ 	.short	(.L_45 - .L_44)
.L_44:
        /*0294*/ 	.word	0x00000008
.L_45:


//--------------------- .nv.callgraph             --------------------------
	.section	.nv.callgraph,"",@"SHT_CUDA_CALLGRAPH"
	.align	4
	.sectionentsize	8
	.align		4
        /*0000*/ 	.word	0x00000000
	.align		4
        /*0004*/ 	.word	0xffffffff
	.align		4
        /*0008*/ 	.word	index@(_ZN7cutlass13device_kernelINS_4gemm6kernel13GemmUniversalIN4cute5tupleIJiiiiEEENS1_10collective13CollectiveMmaINS1_34MainloopSm90TmaGmmaWarpSpecializedILi4ENS5_IJNS4_1CILi2EEENSA_ILi1EEESC_EEENS1_35KernelTmaWarpSpecializedCooperativeEEENS5_IJNSA_ILi256EEENSA_ILi64EEENSA_ILi128EEEEEENS_10bfloat16_tENS5_IJlSC_lEEESK_SL_NS4_8TiledMMAINS4_8MMA_AtomIJNS4_4SM904GMMA27MMA_64x64x16_F32BF16BF16_SSILNSP_5MajorE0ELSR_0ELNSP_7ScaleInE1ELSS_1EEEEEENS4_6LayoutISD_NS5_IJSC_NSA_ILi0EEESW_EEEEENS5_IJNS4_10UnderscoreESZ_SZ_EEEEENS4_13SM90_TMA_LOADENS4_14ComposedLayoutINS4_7SwizzleILi3ELi4ELi3EEENS4_18smem_ptr_flag_bitsILi16EEENSV_INS5_IJNSA_ILi8EEESH_EEENS5_IJSH_SC_EEEEEEEvNS4_8identityENS4_23SM90_TMA_LOAD_MULTICASTES1C_vS1D_EENS_8epilogue10collective6detail29Sm90TmaWarpSpecializedAdapterINS1H_15DefaultEpilogueISK_SL_SL_NS1G_6thread17LinearCombinationISK_Li1EffLNS1L_9ScaleType4KindE0ELNS_15FloatRoundStyleE2ESK_EENS1_15EpilogueDefaultEEEEEvvEEEEvNT_6ParamsE)
	.align		4
        /*000c*/ 	.word	index@(__assertfail)
	.align		4
        /*0010*/ 	.word	0x00000000
	.align		4
        /*0014*/ 	.word	0xfffffffe
	.align		4
        /*0018*/ 	.word	0x00000000
	.align		4
        /*001c*/ 	.word	0xfffffffd
	.align		4
        /*0020*/ 	.word	0x00000000
	.align		4
        /*0024*/ 	.word	0xfffffffc


//--------------------- .nv.constant4             --------------------------
	.section	.nv.constant4,"a",@progbits
	.align	8
	.align		8
.nv.constant4:
        /*0000*/ 	.dword	__assertfail
	.align		8
        /*0008*/ 	.dword	__unnamed_1
	.align		8
        /*0010*/ 	.dword	_ZN39_INTERNAL_393ad1fe_4_k_cu_522873cf_39234cuda3std3__45__cpo5beginE
	.align		8
        /*0018*/ 	.dword	_ZN39_INTERNAL_393ad1fe_4_k_cu_522873cf_39234cuda3std3__45__cpo3endE
	.align		8
        /*0020*/ 	.dword	_ZN39_INTERNAL_393ad1fe_4_k_cu_522873cf_39234cuda3std3__45__cpo6cbeginE
	.align		8
        /*0028*/ 	.dword	_ZN39_INTERNAL_393ad1fe_4_k_cu_522873cf_39234cuda3std3__45__cpo4cendE
	.align		8
        /*0030*/ 	.dword	_ZN39_INTERNAL_393ad1fe_4_k_cu_522873cf_39234cuda3std3__441_GLOBAL__N__393ad1fe_4_k_cu_522873cf_39236ignoreE
	.align		8
        /*0038*/ 	.dword	_ZN39_INTERNAL_393ad1fe_4_k_cu_522873cf_39234cuda3std3__419piecewise_constructE
	.align		8
        /*0040*/ 	.dword	_ZN39_INTERNAL_393ad1fe_4_k_cu_522873cf_39234cuda3std3__48in_placeE
	.align		8
        /*0048*/ 	.dword	_ZN39_INTERNAL_393ad1fe_4_k_cu_522873cf_39234cuda3std6ranges3__45__cpo4swapE
	.align		8
        /*0050*/ 	.dword	_ZN39_INTERNAL_393ad1fe_4_k_cu_522873cf_39234cuda3std6ranges3__45__cpo9iter_moveE
	.align		8
        /*0058*/ 	.dword	_ZN39_INTERNAL_393ad1fe_4_k_cu_522873cf_39234cute7productE
	.align		8
        /*0060*/ 	.dword	_ZN39_INTERNAL_393ad1fe_4_k_cu_522873cf_39234cute1_E
	.align		8
        /*0068*/ 	.dword	$str$22
	.align		8
        /*0070*/ 	.dword	$str$23


//--------------------- .text._ZN7cutlass13device_kernelINS_4gemm6kernel13GemmUniversalIN4cute5tupleIJiiiiEEENS1_10collective13CollectiveMmaINS1_34MainloopSm90TmaGmmaWarpSpecializedILi4ENS5_IJNS4_1CILi2EEENSA_ILi1EEESC_EEENS1_35KernelTmaWarpSpecializedCooperativeEEENS5_IJNSA_ILi256EEENSA_ILi64EEENSA_ILi128EEEEEENS_10bfloat16_tENS5_IJlSC_lEEESK_SL_NS4_8TiledMMAINS4_8MMA_AtomIJNS4_4SM904GMMA27MMA_64x64x16_F32BF16BF16_SSILNSP_5MajorE0ELSR_0ELNSP_7ScaleInE1ELSS_1EEEEEENS4_6LayoutISD_NS5_IJSC_NSA_ILi0EEESW_EEEEENS5_IJNS4_10UnderscoreESZ_SZ_EEEEENS4_13SM90_TMA_LOADENS4_14ComposedLayoutINS4_7SwizzleILi3ELi4ELi3EEENS4_18smem_ptr_flag_bitsILi16EEENSV_INS5_IJNSA_ILi8EEESH_EEENS5_IJSH_SC_EEEEEEEvNS4_8identityENS4_23SM90_TMA_LOAD_MULTICASTES1C_vS1D_EENS_8epilogue10collective6detail29Sm90TmaWarpSpecializedAdapterINS1H_15DefaultEpilogueISK_SL_SL_NS1G_6thread17LinearCombinationISK_Li1EffLNS1L_9ScaleType4KindE0ELNS_15FloatRoundStyleE2ESK_EENS1_15EpilogueDefaultEEEEEvvEEEEvNT_6ParamsE --------------------------
	.section	.text._ZN7cutlass13device_kernelINS_4gemm6kernel13GemmUniversalIN4cute5tupleIJiiiiEEENS1_10collective13CollectiveMmaINS1_34MainloopSm90TmaGmmaWarpSpecializedILi4ENS5_IJNS4_1CILi2EEENSA_ILi1EEESC_EEENS1_35KernelTmaWarpSpecializedCooperativeEEENS5_IJNSA_ILi256EEENSA_ILi64EEENSA_ILi128EEEEEENS_10bfloat16_tENS5_IJlSC_lEEESK_SL_NS4_8TiledMMAINS4_8MMA_AtomIJNS4_4SM904GMMA27MMA_64x64x16_F32BF16BF16_SSILNSP_5MajorE0ELSR_0ELNSP_7ScaleInE1ELSS_1EEEEEENS4_6LayoutISD_NS5_IJSC_NSA_ILi0EEESW_EEEEENS5_IJNS4_10UnderscoreESZ_SZ_EEEEENS4_13SM90_TMA_LOADENS4_14ComposedLayoutINS4_7SwizzleILi3ELi4ELi3EEENS4_18smem_ptr_flag_bitsILi16EEENSV_INS5_IJNSA_ILi8EEESH_EEENS5_IJSH_SC_EEEEEEEvNS4_8identityENS4_23SM90_TMA_LOAD_MULTICASTES1C_vS1D_EENS_8epilogue10collective6detail29Sm90TmaWarpSpecializedAdapterINS1H_15DefaultEpilogueISK_SL_SL_NS1G_6thread17LinearCombinationISK_Li1EffLNS1L_9ScaleType4KindE0ELNS_15FloatRoundStyleE2ESK_EENS1_15EpilogueDefaultEEEEEvvEEEEvNT_6ParamsE,"ax",@progbits
	.align	128
.text._ZN7cutlass13device_kernelINS_4gemm6kernel13GemmUniversalIN4cute5tupleIJiiiiEEENS1_10collective13CollectiveMmaINS1_34MainloopSm90TmaGmmaWarpSpecializedILi4ENS5_IJNS4_1CILi2EEENSA_ILi1EEESC_EEENS1_35KernelTmaWarpSpecializedCooperativeEEENS5_IJNSA_ILi256EEENSA_ILi64EEENSA_ILi128EEEEEENS_10bfloat16_tENS5_IJlSC_lEEESK_SL_NS4_8TiledMMAINS4_8MMA_AtomIJNS4_4SM904GMMA27MMA_64x64x16_F32BF16BF16_SSILNSP_5MajorE0ELSR_0ELNSP_7ScaleInE1ELSS_1EEEEEENS4_6LayoutISD_NS5_IJSC_NSA_ILi0EEESW_EEEEENS5_IJNS4_10UnderscoreESZ_SZ_EEEEENS4_13SM90_TMA_LOADENS4_14ComposedLayoutINS4_7SwizzleILi3ELi4ELi3EEENS4_18smem_ptr_flag_bitsILi16EEENSV_INS5_IJNSA_ILi8EEESH_EEENS5_IJSH_SC_EEEEEEEvNS4_8identityENS4_23SM90_TMA_LOAD_MULTICASTES1C_vS1D_EENS_8epilogue10collective6detail29Sm90TmaWarpSpecializedAdapterINS1H_15DefaultEpilogueISK_SL_SL_NS1G_6thread17LinearCombinationISK_Li1EffLNS1L_9ScaleType4KindE0ELNS_15FloatRoundStyleE2ESK_EENS1_15EpilogueDefaultEEEEEvvEEEEvNT_6ParamsE:
        .type           _ZN7cutlass13device_kernelINS_4gemm6kernel13GemmUniversalIN4cute5tupleIJiiiiEEENS1_10collective13CollectiveMmaINS1_34MainloopSm90TmaGmmaWarpSpecializedILi4ENS5_IJNS4_1CILi2EEENSA_ILi1EEESC_EEENS1_35KernelTmaWarpSpecializedCooperativeEEENS5_IJNSA_ILi256EEENSA_ILi64EEENSA_ILi128EEEEEENS_10bfloat16_tENS5_IJlSC_lEEESK_SL_NS4_8TiledMMAINS4_8MMA_AtomIJNS4_4SM904GMMA27MMA_64x64x16_F32BF16BF16_SSILNSP_5MajorE0ELSR_0ELNSP_7ScaleInE1ELSS_1EEEEEENS4_6LayoutISD_NS5_IJSC_NSA_ILi0EEESW_EEEEENS5_IJNS4_10UnderscoreESZ_SZ_EEEEENS4_13SM90_TMA_LOADENS4_14ComposedLayoutINS4_7SwizzleILi3ELi4ELi3EEENS4_18smem_ptr_flag_bitsILi16EEENSV_INS5_IJNSA_ILi8EEESH_EEENS5_IJSH_SC_EEEEEEEvNS4_8identityENS4_23SM90_TMA_LOAD_MULTICASTES1C_vS1D_EENS_8epilogue10collective6detail29Sm90TmaWarpSpecializedAdapterINS1H_15DefaultEpilogueISK_SL_SL_NS1G_6thread17LinearCombinationISK_Li1EffLNS1L_9ScaleType4KindE0ELNS_15FloatRoundStyleE2ESK_EENS1_15EpilogueDefaultEEEEEvvEEEEvNT_6ParamsE,@function
        .size           _ZN7cutlass13device_kernelINS_4gemm6kernel13GemmUniversalIN4cute5tupleIJiiiiEEENS1_10collective13CollectiveMmaINS1_34MainloopSm90TmaGmmaWarpSpecializedILi4ENS5_IJNS4_1CILi2EEENSA_ILi1EEESC_EEENS1_35KernelTmaWarpSpecializedCooperativeEEENS5_IJNSA_ILi256EEENSA_ILi64EEENSA_ILi128EEEEEENS_10bfloat16_tENS5_IJlSC_lEEESK_SL_NS4_8TiledMMAINS4_8MMA_AtomIJNS4_4SM904GMMA27MMA_64x64x16_F32BF16BF16_SSILNSP_5MajorE0ELSR_0ELNSP_7ScaleInE1ELSS_1EEEEEENS4_6LayoutISD_NS5_IJSC_NSA_ILi0EEESW_EEEEENS5_IJNS4_10UnderscoreESZ_SZ_EEEEENS4_13SM90_TMA_LOADENS4_14ComposedLayoutINS4_7SwizzleILi3ELi4ELi3EEENS4_18smem_ptr_flag_bitsILi16EEENSV_INS5_IJNSA_ILi8EEESH_EEENS5_IJSH_SC_EEEEEEEvNS4_8identityENS4_23SM90_TMA_LOAD_MULTICASTES1C_vS1D_EENS_8epilogue10collective6detail29Sm90TmaWarpSpecializedAdapterINS1H_15DefaultEpilogueISK_SL_SL_NS1G_6thread17LinearCombinationISK_Li1EffLNS1L_9ScaleType4KindE0ELNS_15FloatRoundStyleE2ESK_EENS1_15EpilogueDefaultEEEEEvvEEEEvNT_6ParamsE,(.L_x_195 - _ZN7cutlass13device_kernelINS_4gemm6kernel13GemmUniversalIN4cute5tupleIJiiiiEEENS1_10collective13CollectiveMmaINS1_34MainloopSm90TmaGmmaWarpSpecializedILi4ENS5_IJNS4_1CILi2EEENSA_ILi1EEESC_EEENS1_35KernelTmaWarpSpecializedCooperativeEEENS5_IJNSA_ILi256EEENSA_ILi64EEENSA_ILi128EEEEEENS_10bfloat16_tENS5_IJlSC_lEEESK_SL_NS4_8TiledMMAINS4_8MMA_AtomIJNS4_4SM904GMMA27MMA_64x64x16_F32BF16BF16_SSILNSP_5MajorE0ELSR_0ELNSP_7ScaleInE1ELSS_1EEEEEENS4_6LayoutISD_NS5_IJSC_NSA_ILi0EEESW_EEEEENS5_IJNS4_10UnderscoreESZ_SZ_EEEEENS4_13SM90_TMA_LOADENS4_14ComposedLayoutINS4_7SwizzleILi3ELi4ELi3EEENS4_18smem_ptr_flag_bitsILi16EEENSV_INS5_IJNSA_ILi8EEESH_EEENS5_IJSH_SC_EEEEEEEvNS4_8identityENS4_23SM90_TMA_LOAD_MULTICASTES1C_vS1D_EENS_8epilogue10collective6detail29Sm90TmaWarpSpecializedAdapterINS1H_15DefaultEpilogueISK_SL_SL_NS1G_6thread17LinearCombinationISK_Li1EffLNS1L_9ScaleType4KindE0ELNS_15FloatRoundStyleE2ESK_EENS1_15EpilogueDefaultEEEEEvvEEEEvNT_6ParamsE)
        .other          _ZN7cutlass13device_kernelINS_4gemm6kernel13GemmUniversalIN4cute5tupleIJiiiiEEENS1_10collective13CollectiveMmaINS1_34MainloopSm90TmaGmmaWarpSpecializedILi4ENS5_IJNS4_1CILi2EEENSA_ILi1EEESC_EEENS1_35KernelTmaWarpSpecializedCooperativeEEENS5_IJNSA_ILi256EEENSA_ILi64EEENSA_ILi128EEEEEENS_10bfloat16_tENS5_IJlSC_lEEESK_SL_NS4_8TiledMMAINS4_8MMA_AtomIJNS4_4SM904GMMA27MMA_64x64x16_F32BF16BF16_SSILNSP_5MajorE0ELSR_0ELNSP_7ScaleInE1ELSS_1EEEEEENS4_6LayoutISD_NS5_IJSC_NSA_ILi0EEESW_EEEEENS5_IJNS4_10UnderscoreESZ_SZ_EEEEENS4_13SM90_TMA_LOADENS4_14ComposedLayoutINS4_7SwizzleILi3ELi4ELi3EEENS4_18smem_ptr_flag_bitsILi16EEENSV_INS5_IJNSA_ILi8EEESH_EEENS5_IJSH_SC_EEEEEEEvNS4_8identityENS4_23SM90_TMA_LOAD_MULTICASTES1C_vS1D_EENS_8epilogue10collective6detail29Sm90TmaWarpSpecializedAdapterINS1H_15DefaultEpilogueISK_SL_SL_NS1G_6thread17LinearCombinationISK_Li1EffLNS1L_9ScaleType4KindE0ELNS_15FloatRoundStyleE2ESK_EENS1_15EpilogueDefaultEEEEEvvEEEEvNT_6ParamsE,@"STO_CUDA_ENTRY STV_DEFAULT"
_ZN7cutlass13device_kernelINS_4gemm6kernel13GemmUniversalIN4cute5tupleIJiiiiEEENS1_10collective13CollectiveMmaINS1_34MainloopSm90TmaGmmaWarpSpecializedILi4ENS5_IJNS4_1CILi2EEENSA_ILi1EEESC_EEENS1_35KernelTmaWarpSpecializedCooperativeEEENS5_IJNSA_ILi256EEENSA_ILi64EEENSA_ILi128EEEEEENS_10bfloat16_tENS5_IJlSC_lEEESK_SL_NS4_8TiledMMAINS4_8MMA_AtomIJNS4_4SM904GMMA27MMA_64x64x16_F32BF16BF16_SSILNSP_5MajorE0ELSR_0ELNSP_7ScaleInE1ELSS_1EEEEEENS4_6LayoutISD_NS5_IJSC_NSA_ILi0EEESW_EEEEENS5_IJNS4_10UnderscoreESZ_SZ_EEEEENS4_13SM90_TMA_LOADENS4_14ComposedLayoutINS4_7SwizzleILi3ELi4ELi3EEENS4_18smem_ptr_flag_bitsILi16EEENSV_INS5_IJNSA_ILi8EEESH_EEENS5_IJSH_SC_EEEEEEEvNS4_8identityENS4_23SM90_TMA_LOAD_MULTICASTES1C_vS1D_EENS_8epilogue10collective6detail29Sm90TmaWarpSpecializedAdapterINS1H_15DefaultEpilogueISK_SL_SL_NS1G_6thread17LinearCombinationISK_Li1EffLNS1L_9ScaleType4KindE0ELNS_15FloatRoundStyleE2ESK_EENS1_15EpilogueDefaultEEEEEvvEEEEvNT_6ParamsE:
[----:B------:R-:W0:Y:S01]  /*0000*/  LDC R1, c[0x0][0x28] ;  /* 0x00000a00ff017b82 */ /* 0x000e220000000800 */
[----:B------:R-:W1:Y:S01]  /*0010*/  S2R R98, SR_TID.X ;  /* 0x0000000000627919 */ /* 0x000e620000002100 */
[----:B------:R-:W-:Y:S01]  /*0020*/  ELECT P0, URZ, PT ;  /* 0x00000000003f782f */ /* 0x000fe20003800000 */
[----:B------:R-:W-:Y:S01]  /*0030*/  BSSY B0, `(.L_x_0) ;  /* 0x000000f000007945 */ /* 0x000fe20003800000 */
[--C-:B-1----:R-:W-:Y:S02]  /*0040*/  SHF.R.U32.HI R0, RZ, 0x5, R98.reuse ;  /* 0x00000005ff007819 */ /* 0x102fe40000011662 */
[----:B------:R-:W-:-:S03]  /*0050*/  SHF.R.U32.HI R6, RZ, 0x7, R98 ;  /* 0x00000007ff067819 */ /* 0x000fc60000011662 */
[----:B------:R-:W1:Y:S04]  /*0060*/  SHFL.IDX PT, R3, R0, RZ, 0x1f ;  /* 0x00001fff00037589 */ /* 0x000e6800000e0000 */
[----:B------:R2:W3:Y:S01]  /*0070*/  SHFL.IDX PT, R2, R6, RZ, 0x1f ;  /* 0x00001fff06027589 */ /* 0x0004e200000e0000 */
[----:B-1----:R-:W-:-:S13]  /*0080*/  ISETP.NE.OR P0, PT, R3, RZ, !P0 ;  /* 0x000000ff0300720c */ /* 0x002fda0004705670 */
[----:B0-23--:R-:W-:Y:S05]  /*0090*/  @P0 BRA `(.L_x_1) ;  /* 0x0000000000200947 */ /* 0x00dfea0003800000 */
[----:B------:R-:W-:Y:S02]  /*00a0*/  ULDC.64 UR4, c[0x0][0x198] ;  /* 0x0000660000047ab9 */ /* 0x000fe40000000a00 */
[----:B------:R-:W-:Y:S02]  /*00b0*/  UIADD3 UR6, UP0, UR4, 0xf0, URZ ;  /* 0x000000f004067890 */ /* 0x000fe4000ff1e03f */
[----:B------:R-:W-:Y:S02]  /*00c0*/  UIADD3 UR4, UP1, UR4, 0x1f0, URZ ;  /* 0x000001f004047890 */ /* 0x000fe4000ff3e03f */
[----:B------:R-:W-:Y:S02]  /*00d0*/  UIADD3.X UR7, URZ, UR5, URZ, UP0, !UPT ;  /* 0x000000053f077290 */ /* 0x000fe400087fe43f */
[----:B------:R-:W-:-:S07]  /*00e0*/  UIADD3.X UR5, URZ, UR5, URZ, UP1, !UPT ;  /* 0x000000053f057290 */ /* 0x000fce0008ffe43f */
[----:B------:R0:W-:Y:S02]  /*00f0*/  UTMACCTL.PF [UR6] ;  /* 0x00000000060079b9 */ /* 0x0001e40008040000 */
[----:B------:R0:W-:Y:S02]  /*0100*/  UTMACCTL.PF [UR4] ;  /* 0x00000000040079b9 */ /* 0x0001e40008040000 */
[----:B0-----:R-:W-:Y:S01]  /*0110*/  NOP ;  /* 0x0000000000007918 */ /* 0x001fe20000000000 */
.L_x_1:
[----:B------:R-:W-:Y:S05]  /*0120*/  BSYNC B0 ;  /* 0x0000000000007941 */ /* 0x000fea0003800000 */
.L_x_0:
[----:B------:R-:W0:Y:S02]  /*0130*/  SHFL.IDX PT, R5, R0, RZ, 0x1f ;  /* 0x00001fff00057589 */ /* 0x000e2400000e0000 */
[----:B0-----:R-:W-:-:S13]  /*0140*/  ISETP.NE.AND P0, PT, R5, RZ, PT ;  /* 0x000000ff0500720c */ /* 0x001fda0003f05270 */
[----:B------:R-:W-:Y:S05]  /*0150*/  @P0 BRA `(.L_x_2) ;  /* 0x0000000000580947 */ /* 0x000fea0003800000 */
[----:B------:R-:W0:Y:S01]  /*0160*/  S2UR UR8, SR_CgaCtaId ;  /* 0x00000000000879c3 */ /* 0x000e220000008800 */
[----:B------:R-:W-:Y:S01]  /*0170*/  UMOV UR4, 0x400 ;  /* 0x0000040000047882 */ /* 0x000fe20000000000 */
[----:B------:R-:W-:Y:S01]  /*0180*/  UMOV UR5, 0x1 ;  /* 0x0000000100057882 */ /* 0x000fe20000000000 */
[----:B------:R-:W-:Y:S01]  /*0190*/  UMOV UR6, 0x4 ;  /* 0x0000000400067882 */ /* 0x000fe20000000000 */
[----:B------:R-:W-:Y:S01]  /*01a0*/  ELECT P0, URZ, PT ;  /* 0x00000000003f782f */ /* 0x000fe20003800000 */
[----:B------:R-:W-:-:S04]  /*01b0*/  UIADD3 UR6, -UR6, 0x100000, URZ ;  /* 0x0010000006067890 */ /* 0x000fc8000fffe13f */
[----:B------:R-:W-:Y:S02]  /*01c0*/  USHF.L.U32 UR7, UR6, 0xb, URZ ;  /* 0x0000000b06077899 */ /* 0x000fe4000800063f */
[----:B------:R-:W-:Y:S02]  /*01d0*/  USHF.L.U32 UR6, UR6, 0x1, URZ ;  /* 0x0000000106067899 */ /* 0x000fe4000800063f */
[----:B0-----:R-:W-:Y:S02]  /*01e0*/  ULEA UR8, UR8, UR4, 0x18 ;  /* 0x0000000408087291 */ /* 0x001fe4000f8ec03f */
[----:B------:R-:W-:-:S04]  /*01f0*/  UIADD3 UR4, -UR5, 0x100000, URZ ;  /* 0x0010000005047890 */ /* 0x000fc8000fffe13f */
[----:B------:R-:W-:Y:S02]  /*0200*/  USHF.L.U32 UR5, UR4, 0xb, URZ ;  /* 0x0000000b04057899 */ /* 0x000fe4000800063f */
[----:B------:R-:W-:Y:S01]  /*0210*/  USHF.L.U32 UR4, UR4, 0x1, URZ ;  /* 0x0000000104047899 */ /* 0x000fe2000800063f */
[----:B------:R-:W0:Y:S11]  /*0220*/  FENCE.VIEW.ASYNC.S ;  /* 0x00000000000073c6 */ /* 0x000e360000000000 */
[----:B0-----:R0:W1:Y:S01]  /*0230*/  SYNCS.EXCH.64 URZ, [UR8], UR4 ;  /* 0x00000004083f75b2 */ /* 0x0010620008000100 */
[----:B------:R0:W2:Y:S01]  /*0240*/  SYNCS.EXCH.64 URZ, [UR8+0x20], UR6 ;  /* 0x00002006083f75b2 */ /* 0x0000a20008000100 */
[----:B------:R0:W3:Y:S01]  /*0250*/  SYNCS.EXCH.64 URZ, [UR8+0x8], UR4 ;  /* 0x00000804083f75b2 */ /* 0x0000e20008000100 */
[----:B------:R0:W4:Y:S01]  /*0260*/  SYNCS.EXCH.64 URZ, [UR8+0x28], UR6 ;  /* 0x00002806083f75b2 */ /* 0x0001220008000100 */
[----:B------:R0:W0:Y:S01]  /*0270*/  SYNCS.EXCH.64 URZ, [UR8+0x10], UR4 ;  /* 0x00001004083f75b2 */ /* 0x0000220008000100 */
[----:B------:R0:W0:Y:S01]  /*0280*/  SYNCS.EXCH.64 URZ, [UR8+0x30], UR6 ;  /* 0x00003006083f75b2 */ /* 0x0000220008000100 */
[----:B------:R0:W0:Y:S01]  /*0290*/  SYNCS.EXCH.64 URZ, [UR8+0x18], UR4 ;  /* 0x00001804083f75b2 */ /* 0x0000220008000100 */
[----:B------:R0:W0:Y:S01]  /*02a0*/  SYNCS.EXCH.64 URZ, [UR8+0x38], UR6 ;  /* 0x00003806083f75b2 */ /* 0x0000220008000100 */
[----:B------:R-:W-:Y:S01]  /*02b0*/  NOP ;  /* 0x0000000000007918 */ /* 0x000fe20000000000 */
.L_x_2:
[----:B------:R-:W-:Y:S01]  /*02c0*/  SHF.R.S32.HI R7, RZ, 0x1f, R98 ;  /* 0x0000001fff077819 */ /* 0x000fe20000011462 */
[----:B------:R-:W5:Y:S01]  /*02d0*/  SHFL.IDX PT, R0, R0, RZ, 0x1f ;  /* 0x00001fff00007589 */ /* 0x000f6200000e0000 */
[----:B0-----:R-:W0:Y:S01]  /*02e0*/  S2UR UR8, SR_CTAID.X ;  /* 0x00000000000879c3 */ /* 0x001e220000002500 */
[----:B------:R-:W-:Y:S02]  /*02f0*/  ELECT P0, URZ, PT ;  /* 0x00000000003f782f */ /* 0x000fe40003800000 */
[----:B------:R-:W-:Y:S01]  /*0300*/  LEA.HI R7, R7, R98, RZ, 0x7 ;  /* 0x0000006207077211 */ /* 0x000fe200078f38ff */
[----:B------:R-:W1:Y:S01]  /*0310*/  S2R R4, SR_CTAID.Y ;  /* 0x0000000000047919 */ /* 0x000e620000002600 */
[----:B------:R-:W-:Y:S01]  /*0320*/  SHF.R.S32.HI R10, RZ, 0x1f, R5 ;  /* 0x0000001fff0a7819 */ /* 0x000fe20000011405 */
[----:B------:R-:W-:Y:S01]  /*0330*/  ULDC UR4, c[0x0][0x150] ;  /* 0x0000540000047ab9 */ /* 0x000fe20000000800 */
[----:B------:R-:W-:Y:S01]  /*0340*/  LOP3.LUT R7, R7, 0xffffff80, RZ, 0xc0, !PT ;  /* 0xffffff8007077812 */ /* 0x000fe200078ec0ff */
[----:B------:R-:W-:Y:S01]  /*0350*/  NOP ;  /* 0x0000000000007918 */ /* 0x000fe20000000000 */
[----:B------:R-:W-:Y:S01]  /*0360*/  LEA.HI R10, R10, R5, RZ, 0x2 ;  /* 0x000000050a0a7211 */ /* 0x000fe200078f10ff */
[----:B------:R-:W2:Y:S01]  /*0370*/  LDC R12, c[0x0][0x144] ;  /* 0x00005100ff0c7b82 */ /* 0x000ea20000000800 */
[----:B------:R-:W-:Y:S01]  /*0380*/  IMAD.MOV.U32 R19, RZ, RZ, 0x1 ;  /* 0x00000001ff137424 */ /* 0x000fe200078e00ff */
[----:B------:R-:W-:Y:S01]  /*0390*/  NOP ;  /* 0x0000000000007918 */ /* 0x000fe20000000000 */
[----:B------:R-:W-:Y:S01]  /*03a0*/  IMAD.IADD R8, R98, 0x1, -R7 ;  /* 0x0000000162087824 */ /* 0x000fe200078e0a07 */
[----:B------:R-:W-:-:S02]  /*03b0*/  LOP3.LUT R10, R10, 0x3ffffffc, RZ, 0xc0, !PT ;  /* 0x3ffffffc0a0a7812 */ /* 0x000fc400078ec0ff */
[----:B------:R-:W-:Y:S02]  /*03c0*/  ISETP.NE.AND P3, PT, R2, RZ, PT ;  /* 0x000000ff0200720c */ /* 0x000fe40003f65270 */
[----:B------:R-:W-:Y:S01]  /*03d0*/  SHF.R.S32.HI R7, RZ, 0x1f, R8 ;  /* 0x0000001fff077819 */ /* 0x000fe20000011408 */
[----:B------:R-:W-:Y:S01]  /*03e0*/  IMAD.IADD R10, R5, 0x1, -R10 ;  /* 0x00000001050a7824 */ /* 0x000fe200078e0a0a */
[----:B------:R-:W3:Y:S02]  /*03f0*/  LDC R14, c[0x0][0x140] ;  /* 0x00005000ff0e7b82 */ /* 0x000ee40000000800 */
[----:B------:R-:W-:Y:S02]  /*0400*/  LEA.HI R7, R7, R8, RZ, 0x3 ;  /* 0x0000000807077211 */ /* 0x000fe400078f18ff */
[----:B-----5:R-:W-:Y:S02]  /*0410*/  ISETP.NE.OR P0, PT, R0, RZ, !P0 ;  /* 0x000000ff0000720c */ /* 0x020fe40004705670 */
[----:B------:R-:W-:-:S02]  /*0420*/  SHF.R.S32.HI R0, RZ, 0x3, R7 ;  /* 0x00000003ff007819 */ /* 0x000fc40000011407 */
[----:B0-----:R-:W-:Y:S02]  /*0430*/  I2FP.F32.U32 R9, UR8 ;  /* 0x0000000800097c45 */ /* 0x001fe40008201000 */
[----:B------:R-:W-:-:S03]  /*0440*/  SHF.R.S32.HI R7, RZ, 0x1f, R7 ;  /* 0x0000001fff077819 */ /* 0x000fc60000011407 */
[----:B------:R-:W-:Y:S01]  /*0450*/  FMUL R11, R9, UR4 ;  /* 0x00000004090b7c20 */ /* 0x000fe20008400000 */
[----:B------:R-:W-:Y:S01]  /*0460*/  LEA.HI R7, R7, R0, RZ, 0x2 ;  /* 0x0000000007077211 */ /* 0x000fe200078f10ff */
[----:B------:R-:W-:Y:S01]  /*0470*/  ULDC UR4, c[0x0][0x154] ;  /* 0x0000550000047ab9 */ /* 0x000fe20000000800 */
[----:B-1----:R-:W-:Y:S01]  /*0480*/  I2FP.F32.U32 R13, R4 ;  /* 0x00000004000d7245 */ /* 0x002fe20000201000 */
[----:B------:R-:W-:Y:S01]  /*0490*/  VOTEU.ALL UP0, P0 ;  /* 0x00000000003f7886 */ /* 0x000fe20000000000 */
[----:B------:R-:W-:Y:S01]  /*04a0*/  LOP3.LUT R7, R7, 0xfffffffc, RZ, 0xc0, !PT ;  /* 0xfffffffc07077812 */ /* 0x000fe200078ec0ff */
[----:B------:R-:W0:Y:S01]  /*04b0*/  F2I.U32.TRUNC.NTZ R11, R11 ;  /* 0x0000000b000b7305 */ /* 0x000e22000020f000 */
[----:B------:R-:W1:Y:S01]  /*04c0*/  LDC R9, c[0x0][0x148] ;  /* 0x00005200ff097b82 */ /* 0x000e620000000800 */
[----:B------:R-:W-:Y:S01]  /*04d0*/  FMUL R13, R13, UR4 ;  /* 0x000000040d0d7c20 */ /* 0x000fe20008400000 */
[----:B------:R-:W-:Y:S01]  /*04e0*/  UMOV UR4, 0x20 ;  /* 0x0000002000047882 */ /* 0x000fe20000000000 */
[----:B------:R-:W-:Y:S01]  /*04f0*/  IMAD.IADD R7, R0, 0x1, -R7 ;  /* 0x0000000100077824 */ /* 0x000fe200078e0a07 */
[----:B------:R-:W-:Y:S01]  /*0500*/  SHF.R.S32.HI R0, RZ, 0x1f, R3 ;  /* 0x0000001fff007819 */ /* 0x000fe20000011403 */
[----:B------:R-:W-:Y:S01]  /*0510*/  @!UP0 UMOV UR6, 0x400 ;  /* 0x0000040000068882 */ /* 0x000fe20000000000 */
[----:B------:R-:W-:-:S04]  /*0520*/  @!UP0 UIADD3 UR4, -UR4, 0x100000, URZ ;  /* 0x0010000004048890 */ /* 0x000fc8000fffe13f */
[----:B------:R-:W-:Y:S02]  /*0530*/  @!UP0 USHF.L.U32 UR5, UR4, 0xb, URZ ;  /* 0x0000000b04058899 */ /* 0x000fe4000800063f */
[----:B------:R-:W-:Y:S01]  /*0540*/  @!UP0 USHF.L.U32 UR4, UR4, 0x1, URZ ;  /* 0x0000000104048899 */ /* 0x000fe2000800063f */
[----:B------:R-:W-:Y:S01]  /*0550*/  IMAD R10, R10, 0x4, R7 ;  /* 0x000000040a0a7824 */ /* 0x000fe200078e0207 */
[----:B------:R-:W5:Y:S01]  /*0560*/  @!UP0 S2UR UR7, SR_CgaCtaId ;  /* 0x00000000000789c3 */ /* 0x000f620000008800 */
[----:B------:R-:W4:Y:S01]  /*0570*/  F2I.U32.TRUNC.NTZ R13, R13 ;  /* 0x0000000d000d7305 */ /* 0x000f22000020f000 */
[----:B------:R-:W-:Y:S01]  /*0580*/  LEA.HI R0, R0, R3, RZ, 0x2 ;  /* 0x0000000300007211 */ /* 0x000fe200078f10ff */
[----:B------:R-:W-:Y:S01]  /*0590*/  VOTEU.ALL UP1, P0 ;  /* 0x00000000003f7886 */ /* 0x000fe20000020000 */
[----:B------:R-:W-:Y:S01]  /*05a0*/  LEA.HI R7, R10, R10, RZ, 0x1 ;  /* 0x0000000a0a077211 */ /* 0x000fe200078f08ff */
[----:B0-----:R-:W-:Y:S01]  /*05b0*/  IMAD.MOV R15, RZ, RZ, -R11 ;  /* 0x000000ffff0f7224 */ /* 0x001fe200078e0a0b */
[----:B------:R-:W-:-:S02]  /*05c0*/  LOP3.LUT R0, R0, 0xfffffffc, RZ, 0xc0, !PT ;  /* 0xfffffffc00007812 */ /* 0x000fc400078ec0ff */
[----:B------:R-:W-:Y:S01]  /*05d0*/  LOP3.LUT R11, R7, 0xfffffffe, RZ, 0xc0, !PT ;  /* 0xfffffffe070b7812 */ /* 0x000fe200078ec0ff */
[----:B--2---:R-:W-:Y:S01]  /*05e0*/  IMAD R7, R12, R15, UR8 ;  /* 0x000000080c077e24 */ /* 0x004fe2000f8e020f */
[----:B---3--:R-:W-:Y:S01]  /*05f0*/  ISETP.EQ.U32.AND P2, PT, R14, 0x1, PT ;  /* 0x000000010e00780c */ /* 0x008fe20003f42070 */
[----:B------:R-:W-:Y:S02]  /*0600*/  IMAD.IADD R3, R3, 0x1, -R0 ;  /* 0x0000000103037824 */ /* 0x000fe400078e0a00 */
[C---:B------:R-:W-:Y:S02]  /*0610*/  IMAD.IADD R12, R10.reuse, 0x1, -R11 ;  /* 0x000000010a0c7824 */ /* 0x040fe400078e0a0b */
[----:B------:R-:W-:Y:S01]  /*0620*/  IMAD.SHL.U32 R11, R10, 0x4, RZ ;  /* 0x000000040a0b7824 */ /* 0x000fe200078e00ff */
[----:B------:R-:W-:Y:S01]  /*0630*/  ISETP.NE.AND P1, PT, R3, 0x3, PT ;  /* 0x000000030300780c */ /* 0x000fe20003f25270 */
[----:B----4-:R-:W-:Y:S01]  /*0640*/  IMAD.MOV R24, RZ, RZ, -R13 ;  /* 0x000000ffff187224 */ /* 0x010fe200078e0a0d */
[----:B------:R-:W-:-:S02]  /*0650*/  ISETP.NE.AND P4, PT, R12, R7, PT ;  /* 0x000000070c00720c */ /* 0x000fc40003f85270 */
[----:B------:R-:W-:Y:S01]  /*0660*/  LOP3.LUT R22, R10, 0xc, R11, 0x78, !PT ;  /* 0x0000000c0a167812 */ /* 0x000fe200078e780b */
[----:B-1----:R-:W-:Y:S01]  /*0670*/  IMAD R11, R9, R24, R4 ;  /* 0x00000018090b7224 */ /* 0x002fe200078e0204 */
[----:B------:R-:W-:Y:S01]  /*0680*/  ISETP.EQ.OR P1, PT, R3, RZ, !P1 ;  /* 0x000000ff0300720c */ /* 0x000fe20004f22670 */
[----:B-----5:R-:W-:Y:S01]  /*0690*/  @!UP0 ULEA UR6, UR7, UR6, 0x18 ;  /* 0x0000000607068291 */ /* 0x020fe2000f8ec03f */
[----:B------:R-:W-:Y:S01]  /*06a0*/  VOTEU.ALL UP0, P0 ;  /* 0x00000000003f7886 */ /* 0x000fe20000000000 */
[----:B------:R-:W-:Y:S01]  /*06b0*/  LOP3.LUT P0, RZ, R8, 0x7, RZ, 0xc0, !PT ;  /* 0x0000000708ff7812 */ /* 0x000fe2000780c0ff */
[C---:B------:R-:W-:Y:S01]  /*06c0*/  VIADD R8, R2.reuse, 0xffffffff ;  /* 0xffffffff02087836 */ /* 0x040fe20000000000 */
[----:B------:R-:W-:Y:S02]  /*06d0*/  ISETP.EQ.AND P1, PT, R2, RZ, P1 ;  /* 0x000000ff0200720c */ /* 0x000fe40000f22270 */
[C---:B------:R-:W-:Y:S02]  /*06e0*/  ISETP.LT.U32.AND P0, PT, R22.reuse, 0x2, !P0 ;  /* 0x000000021600780c */ /* 0x040fe40004701070 */
[----:B------:R-:W-:-:S02]  /*06f0*/  @P4 LEA.HI R0, R22, R22, RZ, 0x1 ;  /* 0x0000001616004211 */ /* 0x000fc400078f08ff */
[----:B------:R-:W-:Y:S01]  /*0700*/  ISETP.GE.U32.AND P6, PT, R8, 0x2, PT ;  /* 0x000000020800780c */ /* 0x000fe20003fc6070 */
[----:B------:R-:W0:Y:S02]  /*0710*/  FENCE.VIEW.ASYNC.S ;  /* 0x00000000000073c6 */ /* 0x000e240000000000 */
[----:B0-----:R0:W1:Y:S01]  /*0720*/  @!UP0 SYNCS.EXCH.64 URZ, [UR6+0x50], UR4 ;  /* 0x00005004063f85b2 */ /* 0x0010620008000100 */
[----:B------:R-:W-:Y:S02]  /*0730*/  @P4 SHF.R.S32.HI R0, RZ, 0x1, R0 ;  /* 0x00000001ff004819 */ /* 0x000fe40000011400 */
[----:B------:R-:W-:Y:S02]  /*0740*/  SEL R18, RZ, 0x1, !P1 ;  /* 0x00000001ff127807 */ /* 0x000fe40004800000 */
[----:B------:R-:W-:Y:S02]  /*0750*/  @P4 ISETP.NE.AND P5, PT, R0, R11, PT ;  /* 0x0000000b0000420c */ /* 0x000fe40003fa5270 */
[----:B------:R-:W-:-:S02]  /*0760*/  SEL R0, RZ, 0x1, !P0 ;  /* 0x00000001ff007807 */ /* 0x000fc40004000000 */
[----:B------:R-:W-:Y:S02]  /*0770*/  @P4 SEL R19, RZ, 0x1, P5 ;  /* 0x00000001ff134807 */ /* 0x000fe40002800000 */
[----:B------:R-:W-:Y:S02]  /*0780*/  SEL R18, R18, 0x2, P6 ;  /* 0x0000000212127807 */ /* 0x000fe40003000000 */
[----:B------:R-:W-:Y:S02]  /*0790*/  LOP3.LUT R19, R19, R0, RZ, 0xc0, !PT ;  /* 0x0000000013137212 */ /* 0x000fe400078ec0ff */
[----:B------:R-:W-:Y:S01]  /*07a0*/  LOP3.LUT R0, R98, 0x7f, RZ, 0xc0, !PT ;  /* 0x0000007f62007812 */ /* 0x000fe200078ec0ff */
[----:B------:R0:W2:Y:S01]  /*07b0*/  @!UP1 SYNCS.EXCH.64 URZ, [UR6+0x58], UR4 ;  /* 0x00005804063f95b2 */ /* 0x0000a20008000100 */
[----:B------:R-:W-:Y:S01]  /*07c0*/  NOP ;  /* 0x0000000000007918 */ /* 0x000fe20000000000 */
[----:B------:R-:W-:Y:S05]  /*07d0*/  @!P2 BRA `(.L_x_3) ;  /* 0x000000000008a947 */ /* 0x000fea0003800000 */
[----:B-12---:R-:W-:Y:S01]  /*07e0*/  UCGABAR_ARV ;  /* 0x00000000000079c7 */ /* 0x006fe20008000000 */
[----:B------:R-:W-:Y:S05]  /*07f0*/  BRA `(.L_x_4) ;  /* 0x0000000000047947 */ /* 0x000fea0003800000 */
.L_x_3:
[----:B-12---:R-:W-:Y:S01]  /*0800*/  NOP ;  /* 0x0000000000007918 */ /* 0x006fe20000000000 */
.L_x_4:
[----:B------:R-:W1:Y:S01]  /*0810*/  LDC R2, c[0x0][0x65c] ;  /* 0x00019700ff027b82 */ /* 0x000e620000000800 */
[----:B------:R-:W-:Y:S01]  /*0820*/  LOP3.LUT R5, R5, 0xfffff7ff, RZ, 0xc0, !PT ;  /* 0xfffff7ff05057812 */ /* 0x000fe200078ec0ff */
[----:B------:R-:W-:Y:S02]  /*0830*/  IMAD.U32 R10, RZ, RZ, UR8 ;  /* 0x00000008ff0a7e24 */ /* 0x000fe4000f8e00ff */
[----:B------:R-:W-:Y:S01]  /*0840*/  IMAD.MOV.U32 R11, RZ, RZ, RZ ;  /* 0x000000ffff0b7224 */ /* 0x000fe200078e00ff */
[----:B-1----:R-:W-:-:S13]  /*0850*/  ISETP.NE.AND P1, PT, R2, 0x1, PT ;  /* 0x000000010200780c */ /* 0x002fda0003f25270 */
[----:B------:R-:W1:Y:S01]  /*0860*/  @P1 LDC R17, c[0x0][0x10] ;  /* 0x00000400ff111b82 */ /* 0x000e620000000800 */
[----:B------:R-:W-:Y:S01]  /*0870*/  @P1 LOP3.LUT R5, R5, 0x800, RZ, 0xfc, !PT ;  /* 0x0000080005051812 */ /* 0x000fe200078efcff */
[----:B------:R-:W-:Y:S02]  /*0880*/  @P1 IMAD.MOV.U32 R5, RZ, RZ, RZ ;  /* 0x000000ffff051224 */ /* 0x000fe400078e00ff */
[----:B------:R-:W-:-:S04]  /*0890*/  @P1 IMAD.MOV.U32 R15, RZ, RZ, RZ ;  /* 0x000000ffff0f1224 */ /* 0x000fc800078e00ff */
[----:B------:R-:W2:Y:S01]  /*08a0*/  @!P1 LDC R13, c[0x0][0xc] ;  /* 0x00000300ff0d9b82 */ /* 0x000ea20000000800 */
[----:B0-----:R-:W-:Y:S01]  /*08b0*/  ULDC UR4, c[0x0][0xc] ;  /* 0x0000030000047ab9 */ /* 0x001fe20000000800 */
[----:B------:R-:W-:Y:S01]  /*08c0*/  ULDC UR5, c[0x0][0x10] ;  /* 0x0000040000057ab9 */ /* 0x000fe20000000800 */
[----:B------:R-:W-:Y:S01]  /*08d0*/  ULDC UR6, c[0x0][0x14] ;  /* 0x0000050000067ab9 */ /* 0x000fe20000000800 */
[----:B------:R-:W-:-:S04]  /*08e0*/  UIMAD.WIDE.U32 UR4, UR4, UR5, URZ ;  /* 0x00000005040472a5 */ /* 0x000fc8000f8e003f */
[----:B------:R-:W-:Y:S02]  /*08f0*/  UIMAD.WIDE.U32 UR38, UR4, UR6, URZ ;  /* 0x00000006042672a5 */ /* 0x000fe4000f8e003f */
[----:B------:R-:W-:-:S04]  /*0900*/  UIMAD UR41, UR5, UR6, URZ ;  /* 0x00000006052972a4 */ /* 0x000fc8000f8e023f */
[----:B------:R-:W-:Y:S01]  /*0910*/  UIADD3 UR41, UR39, UR41, URZ ;  /* 0x0000002927297290 */ /* 0x000fe2000fffe03f */
[----:B-1----:R-:W-:-:S04]  /*0920*/  @P1 IMAD.WIDE.U32 R16, R17, UR8, R4 ;  /* 0x0000000811101c25 */ /* 0x002fc8000f8e0004 */
[----:B------:R-:W-:Y:S02]  /*0930*/  @P1 IMAD.IADD R17, R17, 0x1, R15 ;  /* 0x0000000111111824 */ /* 0x000fe400078e020f */
[----:B--2---:R-:W-:-:S04]  /*0940*/  @!P1 IMAD.WIDE.U32 R10, R4, R13, R10 ;  /* 0x0000000d040a9225 */ /* 0x004fc800078e000a */
[----:B------:R-:W-:Y:S02]  /*0950*/  @!P1 IMAD.MOV.U32 R16, RZ, RZ, R10 ;  /* 0x000000ffff109224 */ /* 0x000fe400078e000a */
[----:B------:R-:W-:Y:S01]  /*0960*/  @!P1 IMAD.MOV.U32 R17, RZ, RZ, R11 ;  /* 0x000000ffff119224 */ /* 0x000fe200078e000b */
[----:B------:R-:W-:Y:S06]  /*0970*/  @!P2 BRA `(.L_x_5) ;  /* 0x00000000000ca947 */ /* 0x000fec0003800000 */
[----:B------:R-:W-:Y:S01]  /*0980*/  UCGABAR_WAIT ;  /* 0x0000000000007dc7 */ /* 0x000fe20008000000 */
[----:B------:R-:W-:Y:S01]  /*0990*/  CCTL.IVALL ;  /* 0x00000000ff00798f */ /* 0x000fe20002000000 */
[----:B------:R-:W-:Y:S05]  /*09a0*/  BRA `(.L_x_6) ;  /* 0x0000000000047947 */ /* 0x000fea0003800000 */
.L_x_5:
[----:B------:R-:W-:Y:S06]  /*09b0*/  BAR.SYNC.DEFER_BLOCKING 0x0 ;  /* 0x0000000000007b1d */ /* 0x000fec0000010000 */
.L_x_6:
[----:B------:R-:W-:Y:S05]  /*09c0*/  @!P3 BRA `(.L_x_7) ;  /* 0x000000700084b947 */ /* 0x000fea0003800000 */
[----:B------:R-:W-:-:S13]  /*09d0*/  ISETP.GT.U32.AND P0, PT, R8, 0x1, PT ;  /* 0x000000010800780c */ /* 0x000fda0003f04070 */
[----:B------:R-:W-:Y:S05]  /*09e0*/  @P0 EXIT ;  /* 0x000000000000094d */ /* 0x000fea0003800000 */
[----:B------:R-:W-:Y:S01]  /*09f0*/  ULDC.64 UR4, c[0x0][0x650] ;  /* 0x0001940000047ab9 */ /* 0x000fe20000000a00 */
[----:B------:R-:W-:Y:S01]  /*0a00*/  PRMT R3, RZ, 0x7610, R3 ;  /* 0x00007610ff037816 */ /* 0x000fe20000000003 */
[----:B------:R-:W-:Y:S01]  /*0a10*/  IMAD.MOV.U32 R111, RZ, RZ, -0x1 ;  /* 0xffffffffff6f7424 */ /* 0x000fe200078e00ff */
[----:B------:R-:W-:Y:S01]  /*0a20*/  ISETP.GE.U32.AND P0, PT, R16, UR4, PT ;  /* 0x0000000410007c0c */ /* 0x000fe2000bf06070 */
[----:B------:R-:W-:Y:S02]  /*0a30*/  IMAD.MOV.U32 R103, RZ, RZ, -0x1 ;  /* 0xffffffffff677424 */ /* 0x000fe400078e00ff */
[----:B------:R-:W-:Y:S01]  /*0a40*/  IMAD.MOV.U32 R23, RZ, RZ, -0x1 ;  /* 0xffffffffff177424 */ /* 0x000fe200078e00ff */
[----:B------:R-:W-:-:S13]  /*0a50*/  ISETP.GE.U32.AND.EX P0, PT, R17, UR5, PT, P0 ;  /* 0x0000000511007c0c */ /* 0x000fda000bf06100 */
[----:B------:R-:W-:Y:S05]  /*0a60*/  @P0 BRA `(.L_x_8) ;  /* 0x00000004002c0947 */ /* 0x000fea0003800000 */
[----:B------:R-:W0:Y:S01]  /*0a70*/  LDC.64 R26, c[0x0][0x628] ;  /* 0x00018a00ff1a7b82 */ /* 0x000e220000000a00 */
[----:B------:R-:W-:Y:S02]  /*0a80*/  IMAD.MOV.U32 R10, RZ, RZ, R16 ;  /* 0x000000ffff0a7224 */ /* 0x000fe400078e0010 */
[----:B------:R-:W-:-:S05]  /*0a90*/  IMAD.MOV.U32 R11, RZ, RZ, R17 ;  /* 0x000000ffff0b7224 */ /* 0x000fca00078e0011 */
[----:B------:R-:W1:Y:S08]  /*0aa0*/  LDC R8, c[0x0][0x630] ;  /* 0x00018c00ff087b82 */ /* 0x000e700000000800 */
[----:B------:R-:W2:Y:S01]  /*0ab0*/  LDC.64 R28, c[0x0][0x620] ;  /* 0x00018800ff1c7b82 */ /* 0x000ea20000000a00 */
[----:B0-----:R-:W-:-:S04]  /*0ac0*/  ISETP.NE.U32.AND P0, PT, R26, RZ, PT ;  /* 0x000000ff1a00720c */ /* 0x001fc80003f05070 */
[----:B------:R-:W-:-:S13]  /*0ad0*/  ISETP.NE.AND.EX P0, PT, R27, RZ, PT, P0 ;  /* 0x000000ff1b00720c */ /* 0x000fda0003f05300 */
[----:B-12---:R-:W-:Y:S05]  /*0ae0*/  @!P0 BRA `(.L_x_9) ;  /* 0x0000000000288947 */ /* 0x006fea0003800000 */
[----:B------:R-:W0:Y:S02]  /*0af0*/  LDC R3, c[0x0][0x634] ;  /* 0x00018d00ff037b82 */ /* 0x000e240000000800 */
[----:B0-----:R-:W-:-:S05]  /*0b00*/  IADD3 R3, P0, R16, R3, RZ ;  /* 0x0000000310037210 */ /* 0x001fca0007f1e0ff */
[----:B------:R-:W-:-:S04]  /*0b10*/  IMAD.X R21, RZ, RZ, R17, P0 ;  /* 0x000000ffff157224 */ /* 0x000fc800000e0611 */
[----:B------:R-:W-:-:S04]  /*0b20*/  IMAD.WIDE.U32 R10, R21, R26, RZ ;  /* 0x0000001a150a7225 */ /* 0x000fc800078e00ff */
[----:B------:R-:W-:-:S04]  /*0b30*/  IMAD.WIDE.U32 R12, P0, R3, R27, R10 ;  /* 0x0000001b030c7225 */ /* 0x000fc8000780000a */
[----:B------:R-:W-:-:S04]  /*0b40*/  IMAD.WIDE.U32 R10, R3, R26, RZ ;  /* 0x0000001a030a7225 */ /* 0x000fc800078e00ff */
[----:B------:R-:W-:Y:S01]  /*0b50*/  IMAD.X R15, RZ, RZ, RZ, P0 ;  /* 0x000000ffff0f7224 */ /* 0x000fe200000e06ff */
[----:B------:R-:W-:Y:S01]  /*0b60*/  IADD3 RZ, P0, R11, R12, RZ ;  /* 0x0000000c0bff7210 */ /* 0x000fe20007f1e0ff */
[----:B------:R-:W-:-:S04]  /*0b70*/  IMAD.MOV.U32 R14, RZ, RZ, R13 ;  /* 0x000000ffff0e7224 */ /* 0x000fc800078e000d */
[----:B------:R-:W-:-:S08]  /*0b80*/  IMAD.WIDE.U32.X R10, R21, R27, R14, P0 ;  /* 0x0000001b150a7225 */ /* 0x000fd000000e040e */
.L_x_9:
[----:B------:R-:W0:Y:S01]  /*0b90*/  LDC.64 R32, c[0x0][0x640] ;  /* 0x00019000ff207b82 */ /* 0x000e220000000a00 */
[--C-:B------:R-:W-:Y:S01]  /*0ba0*/  SHF.R.U64 R27, R10, R8, R11.reuse ;  /* 0x000000080a1b7219 */ /* 0x100fe2000000120b */
[----:B------:R-:W-:Y:S01]  /*0bb0*/  IMAD R24, R9, R24, R4 ;  /* 0x0000001809187224 */ /* 0x000fe200078e0204 */
[----:B------:R-:W-:Y:S01]  /*0bc0*/  SHF.R.U32.HI R3, RZ, R8, R11 ;  /* 0x00000008ff037219 */ /* 0x000fe2000001160b */
[----:B------:R-:W-:Y:S01]  /*0bd0*/  IMAD.MOV.U32 R23, RZ, RZ, 0x1 ;  /* 0x00000001ff177424 */ /* 0x000fe200078e00ff */
[----:B------:R-:W-:-:S03]  /*0be0*/  IADD3 R5, P0, RZ, -R27, RZ ;  /* 0x8000001bff057210 */ /* 0x000fc60007f1e0ff */
[----:B------:R-:W1:Y:S02]  /*0bf0*/  LDC R12, c[0x0][0x618] ;  /* 0x00018600ff0c7b82 */ /* 0x000e640000000800 */
[----:B------:R-:W-:Y:S02]  /*0c00*/  IMAD.X R3, RZ, RZ, ~R3, P0 ;  /* 0x000000ffff037224 */ /* 0x000fe400000e0e03 */
[----:B------:R-:W-:-:S04]  /*0c10*/  IMAD.WIDE.U32 R10, R5, R28, R16 ;  /* 0x0000001c050a7225 */ /* 0x000fc800078e0010 */
[----:B------:R-:W2:Y:S01]  /*0c20*/  LDC R20, c[0x0][0x608] ;  /* 0x00018200ff147b82 */ /* 0x000ea20000000800 */
[----:B------:R-:W-:Y:S02]  /*0c30*/  IMAD R8, R3, R28, RZ ;  /* 0x0000001c03087224 */ /* 0x000fe400078e02ff */
[----:B------:R-:W-:Y:S02]  /*0c40*/  IMAD.MOV.U32 R3, RZ, RZ, -0x1 ;  /* 0xffffffffff037424 */ /* 0x000fe400078e00ff */
[----:B------:R-:W-:-:S03]  /*0c50*/  IMAD R5, R5, R29, R8 ;  /* 0x0000001d05057224 */ /* 0x000fc600078e0208 */
[----:B------:R-:W3:Y:S01]  /*0c60*/  LDC R30, c[0x0][0x658] ;  /* 0x00019600ff1e7b82 */ /* 0x000ee20000000800 */
[----:B------:R-:W-:Y:S01]  /*0c70*/  IMAD.IADD R5, R11, 0x1, R5 ;  /* 0x000000010b057824 */ /* 0x000fe200078e0205 */
[----:B0-----:R-:W-:-:S04]  /*0c80*/  ISETP.NE.U32.AND P0, PT, R32, RZ, PT ;  /* 0x000000ff2000720c */ /* 0x001fc80003f05070 */
[----:B------:R-:W-:Y:S02]  /*0c90*/  ISETP.NE.AND.EX P0, PT, R33, RZ, PT, P0 ;  /* 0x000000ff2100720c */ /* 0x000fe40003f05300 */
[----:B------:R-:W0:Y:S01]  /*0ca0*/  LDC R26, c[0x0][0x600] ;  /* 0x00018000ff1a7b82 */ /* 0x000e220000000800 */
[-CC-:B-1----:R-:W-:Y:S02]  /*0cb0*/  SHF.R.U64 R14, R10, R12.reuse, R5.reuse ;  /* 0x0000000c0a0e7219 */ /* 0x182fe40000001205 */
[----:B------:R-:W-:-:S05]  /*0cc0*/  SHF.R.U32.HI R5, RZ, R12, R5 ;  /* 0x0000000cff057219 */ /* 0x000fca0000011605 */
[----:B------:R-:W1:Y:S01]  /*0cd0*/  LDC R15, c[0x0][0x648] ;  /* 0x00019200ff0f7b82 */ /* 0x000e620000000800 */
[-CC-:B--2---:R-:W-:Y:S02]  /*0ce0*/  SHF.R.U64 R29, R14, R20.reuse, R5.reuse ;  /* 0x000000140e1d7219 */ /* 0x184fe40000001205 */
[----:B------:R-:W-:-:S05]  /*0cf0*/  SHF.R.U32.HI R5, RZ, R20, R5 ;  /* 0x00000014ff057219 */ /* 0x000fca0000011605 */
[----:B------:R-:W2:Y:S01]  /*0d00*/  LDC R21, c[0x0][0x638] ;  /* 0x00018e00ff157b82 */ /* 0x000ea20000000800 */
[-CC-:B---3--:R-:W-:Y:S02]  /*0d10*/  SHF.R.U64 R20, R29, R30.reuse, R5.reuse ;  /* 0x0000001e1d147219 */ /* 0x188fe40000001205 */
[-C--:B------:R-:W-:Y:S02]  /*0d20*/  SHF.L.U32 R3, R3, R30.reuse, RZ ;  /* 0x0000001e03037219 */ /* 0x080fe400000006ff */
[----:B------:R-:W-:Y:S01]  /*0d30*/  SHF.R.U32.HI R5, RZ, R30, R5 ;  /* 0x0000001eff057219 */ /* 0x000fe20000011605 */
[----:B------:R-:W-:Y:S01]  /*0d40*/  IMAD.MOV.U32 R4, RZ, RZ, R20 ;  /* 0x000000ffff047224 */ /* 0x000fe200078e0014 */
[----:B------:R-:W-:Y:S01]  /*0d50*/  LOP3.LUT R12, RZ, R3, RZ, 0x33, !PT ;  /* 0x00000003ff0c7212 */ /* 0x000fe200078e33ff */
[----:B------:R-:W3:Y:S01]  /*0d60*/  LDC R25, c[0x0][0x610] ;  /* 0x00018400ff197b82 */ /* 0x000ee20000000800 */
[----:B------:R-:W-:Y:S05]  /*0d70*/  @!P0 BRA `(.L_x_10) ;  /* 0x0000000000288947 */ /* 0x000fea0003800000 */
[----:B------:R-:W4:Y:S02]  /*0d80*/  LDC R3, c[0x0][0x64c] ;  /* 0x00019300ff037b82 */ /* 0x000f240000000800 */
[----:B----4-:R-:W-:-:S05]  /*0d90*/  IADD3 R3, P0, R20, R3, RZ ;  /* 0x0000000314037210 */ /* 0x010fca0007f1e0ff */
        /* <DEDUP_REMOVED lines=8> */
.L_x_10:
[----:B-1----:R-:W-:Y:S01]  /*0e20*/  SHF.R.U64 R4, R4, R15, R5 ;  /* 0x0000000f04047219 */ /* 0x002fe20000001205 */
[----:B0-----:R-:W-:Y:S01]  /*0e30*/  VIADD R5, R26, 0xffffffff ;  /* 0xffffffff1a057836 */ /* 0x001fe20000000000 */
[----:B------:R-:W-:Y:S01]  /*0e40*/  SHF.L.U32 R3, R23, R30, RZ ;  /* 0x0000001e17037219 */ /* 0x000fe200000006ff */
[----:B------:R-:W-:Y:S01]  /*0e50*/  IMAD.MOV.U32 R23, RZ, RZ, R27 ;  /* 0x000000ffff177224 */ /* 0x000fe200078e001b */
[----:B------:R-:W-:Y:S01]  /*0e60*/  LOP3.LUT R12, R29, R12, RZ, 0xc0, !PT ;  /* 0x0000000c1d0c7212 */ /* 0x000fe200078ec0ff */
[----:B------:R-:W-:Y:S01]  /*0e70*/  IMAD.MOV R8, RZ, RZ, -R4 ;  /* 0x000000ffff087224 */ /* 0x000fe200078e0a04 */
[----:B------:R-:W-:-:S03]  /*0e80*/  SEL R7, R7, R24, !P1 ;  /* 0x0000001807077207 */ /* 0x000fc60004800000 */
[----:B------:R-:W-:Y:S01]  /*0e90*/  IMAD R12, R3, R4, R12 ;  /* 0x00000004030c7224 */ /* 0x000fe200078e020c */
[----:B------:R-:W-:Y:S01]  /*0ea0*/  LOP3.LUT R4, R14, R5, RZ, 0xc0, !PT ;  /* 0x000000050e047212 */ /* 0x000fe200078ec0ff */
[----:B--2---:R-:W-:Y:S02]  /*0eb0*/  IMAD R3, R8, R21, R20 ;  /* 0x0000001508037224 */ /* 0x004fe400078e0214 */
[----:B---3--:R-:W-:Y:S02]  /*0ec0*/  IMAD R7, R12, R25, R7 ;  /* 0x000000190c077224 */ /* 0x008fe400078e0207 */
[----:B------:R-:W-:Y:S02]  /*0ed0*/  IMAD.MOV.U32 R5, RZ, RZ, 0x1 ;  /* 0x00000001ff057424 */ /* 0x000fe400078e00ff */
[----:B------:R-:W-:-:S03]  /*0ee0*/  IMAD R4, R3, R26, R4 ;  /* 0x0000001a03047224 */ /* 0x000fc600078e0204 */
[----:B------:R-:W-:Y:S02]  /*0ef0*/  PRMT R3, R5, 0x7610, R3 ;  /* 0x0000761005037816 */ /* 0x000fe40000000003 */
[----:B------:R-:W-:Y:S02]  /*0f00*/  SEL R103, R4, R7, !P1 ;  /* 0x0000000704677207 */ /* 0x000fe40004800000 */
[----:B------:R-:W-:-:S07]  /*0f10*/  SEL R111, R7, R4, !P1 ;  /* 0x00000004076f7207 */ /* 0x000fce0004800000 */
.L_x_8:
[----:B------:R-:W-:-:S08]  /*0f20*/  NOP ;  /* 0x0000000000007918 */ /* 0x000fd00000000000 */
[----:B------:R-:W0:Y:S02]  /*0f30*/  USETMAXREG.TRY_ALLOC.CTAPOOL UP0, 0xe8 ;  /* 0x000000e8000079c8 */ /* 0x000e240008000600 */
[----:B0-----:R-:W-:-:S13]  /*0f40*/  PLOP3.LUT P0, PT, PT, PT, UP0, 0x80, 0x0 ;  /* 0x000000000000781c */ /* 0x001fda0003f0f008 */
[----:B------:R-:W-:Y:S05]  /*0f50*/  @!P0 BRA `(.L_x_8) ;  /* 0xfffffffc00f08947 */ /* 0x000fea000383ffff */
[----:B------:R-:W-:Y:S01]  /*0f60*/  ULDC.64 UR4, c[0x0][0x598] ;  /* 0x0001660000047ab9 */ /* 0x000fe20000000a00 */
[----:B------:R-:W-:Y:S01]  /*0f70*/  ULDC.64 UR36, c[0x0][0x208] ;  /* 0x0000820000247ab9 */ /* 0x000fe20000000a00 */
[----:B------:R-:W-:-:S04]  /*0f80*/  ISETP.NE.U32.AND P0, PT, RZ, UR4, PT ;  /* 0x00000004ff007c0c */ /* 0x000fc8000bf05070 */
[----:B------:R-:W-:-:S13]  /*0f90*/  ISETP.NE.AND.EX P0, PT, RZ, UR5, PT, P0 ;  /* 0x00000005ff007c0c */ /* 0x000fda000bf05300 */
[----:B------:R-:W-:Y:S05]  /*0fa0*/  @!P0 BRA `(.L_x_11) ;  /* 0x00000000001c8947 */ /* 0x000fea0003800000 */
[----:B------:R-:W0:Y:S02]  /*0fb0*/  LDC.64 R4, c[0x0][0x598] ;  /* 0x00016600ff047b82 */ /* 0x000e240000000a00 */
[----:B0-----:R-:W2:Y:S02]  /*0fc0*/  LDG.E.64 R4, desc[UR36][R4.64] ;  /* 0x0000002404047981 */ /* 0x001ea4000c1e1b00 */
[----:B--2---:R-:W-:-:S04]  /*0fd0*/  ISETP.NE.U32.AND P0, PT, R4, RZ, PT ;  /* 0x000000ff0400720c */ /* 0x004fc80003f05070 */
[----:B------:R-:W-:-:S13]  /*0fe0*/  ISETP.NE.AND.EX P0, PT, R5, RZ, PT, P0 ;  /* 0x000000ff0500720c */ /* 0x000fda0003f05300 */
[----:B------:R-:W-:Y:S05]  /*0ff0*/  @!P0 BRA `(.L_x_11) ;  /* 0x0000000000088947 */ /* 0x000fea0003800000 */
[----:B------:R0:W5:Y:S01]  /*1000*/  LD.E R90, desc[UR36][R4.64] ;  /* 0x00000024045a7980 */ /* 0x000162000c101900 */
[----:B------:R-:W-:Y:S05]  /*1010*/  BRA `(.L_x_12) ;  /* 0x0000000000247947 */ /* 0x000fea0003800000 */
.L_x_11:
[----:B------:R-:W-:Y:S02]  /*1020*/  ULDC.64 UR4, c[0x0][0x588] ;  /* 0x0001620000047ab9 */ /* 0x000fe40000000a00 */
[----:B------:R-:W-:-:S04]  /*1030*/  ISETP.NE.U32.AND P0, PT, RZ, UR4, PT ;  /* 0x00000004ff007c0c */ /* 0x000fc8000bf05070 */
[----:B------:R-:W-:-:S13]  /*1040*/  ISETP.NE.AND.EX P0, PT, RZ, UR5, PT, P0 ;  /* 0x00000005ff007c0c */ /* 0x000fda000bf05300 */
[----:B------:R-:W-:Y:S05]  /*1050*/  @!P0 BRA `(.L_x_13) ;  /* 0x00000000000c8947 */ /* 0x000fea0003800000 */
[----:B------:R-:W0:Y:S02]  /*1060*/  LDC.64 R90, c[0x0][0x588] ;  /* 0x00016200ff5a7b82 */ /* 0x000e240000000a00 */
[----:B0-----:R1:W5:Y:S01]  /*1070*/  LDG.E R90, desc[UR36][R90.64] ;  /* 0x000000245a5a7981 */ /* 0x001362000c1e1900 */
[----:B------:R-:W-:Y:S05]  /*1080*/  BRA `(.L_x_12) ;  /* 0x0000000000087947 */ /* 0x000fea0003800000 */
.L_x_13:
[----:B------:R-:W-:Y:S02]  /*1090*/  ULDC UR4, c[0x0][0x580] ;  /* 0x0001600000047ab9 */ /* 0x000fe40000000800 */
[----:B------:R-:W-:-:S07]  /*10a0*/  IMAD.U32 R90, RZ, RZ, UR4 ;  /* 0x00000004ff5a7e24 */ /* 0x000fce000f8e00ff */
.L_x_12:
[----:B------:R-:W-:Y:S02]  /*10b0*/  ULDC.64 UR4, c[0x0][0x5a0] ;  /* 0x0001680000047ab9 */ /* 0x000fe40000000a00 */
[----:B------:R-:W-:-:S04]  /*10c0*/  ISETP.NE.U32.AND P0, PT, RZ, UR4, PT ;  /* 0x00000004ff007c0c */ /* 0x000fc8000bf05070 */
[----:B------:R-:W-:-:S13]  /*10d0*/  ISETP.NE.AND.EX P0, PT, RZ, UR5, PT, P0 ;  /* 0x00000005ff007c0c */ /* 0x000fda000bf05300 */
[----:B------:R-:W-:Y:S05]  /*10e0*/  @!P0 BRA `(.L_x_14) ;  /* 0x00000000001c8947 */ /* 0x000fea0003800000 */
[----:B0-----:R-:W0:Y:S02]  /*10f0*/  LDC.64 R4, c[0x0][0x5a0] ;  /* 0x00016800ff047b82 */ /* 0x001e240000000a00 */
[----:B0-----:R-:W2:Y:S02]  /*1100*/  LDG.E.64 R4, desc[UR36][R4.64] ;  /* 0x0000002404047981 */ /* 0x001ea4000c1e1b00 */
[----:B--2---:R-:W-:-:S04]  /*1110*/  ISETP.NE.U32.AND P0, PT, R4, RZ, PT ;  /* 0x000000ff0400720c */ /* 0x004fc80003f05070 */
[----:B------:R-:W-:-:S13]  /*1120*/  ISETP.NE.AND.EX P0, PT, R5, RZ, PT, P0 ;  /* 0x000000ff0500720c */ /* 0x000fda0003f05300 */
[----:B------:R-:W-:Y:S05]  /*1130*/  @!P0 BRA `(.L_x_14) ;  /* 0x0000000000088947 */ /* 0x000fea0003800000 */
[----:B-1----:R0:W5:Y:S01]  /*1140*/  LD.E R91, desc[UR36][R4.64] ;  /* 0x00000024045b7980 */ /* 0x002162000c101900 */
[----:B------:R-:W-:Y:S05]  /*1150*/  BRA `(.L_x_15) ;  /* 0x0000000000247947 */ /* 0x000fea0003800000 */
.L_x_14:
[----:B------:R-:W-:Y:S02]  /*1160*/  ULDC.64 UR4, c[0x0][0x590] ;  /* 0x0001640000047ab9 */ /* 0x000fe40000000a00 */
[----:B------:R-:W-:-:S04]  /*1170*/  ISETP.NE.U32.AND P0, PT, RZ, UR4, PT ;  /* 0x00000004ff007c0c */ /* 0x000fc8000bf05070 */
[----:B------:R-:W-:-:S13]  /*1180*/  ISETP.NE.AND.EX P0, PT, RZ, UR5, PT, P0 ;  /* 0x00000005ff007c0c */ /* 0x000fda000bf05300 */
[----:B------:R-:W-:Y:S05]  /*1190*/  @!P0 BRA `(.L_x_16) ;  /* 0x00000000000c8947 */ /* 0x000fea0003800000 */
[----:B0-----:R-:W1:Y:S02]  /*11a0*/  LDC.64 R4, c[0x0][0x590] ;  /* 0x00016400ff047b82 */ /* 0x001e640000000a00 */
[----:B-1----:R1:W5:Y:S01]  /*11b0*/  LDG.E R91, desc[UR36][R4.64] ;  /* 0x00000024045b7981 */ /* 0x002362000c1e1900 */
[----:B------:R-:W-:Y:S05]  /*11c0*/  BRA `(.L_x_15) ;  /* 0x0000000000087947 */ /* 0x000fea0003800000 */
.L_x_16:
[----:B------:R-:W-:Y:S02]  /*11d0*/  ULDC UR4, c[0x0][0x584] ;  /* 0x0001610000047ab9 */ /* 0x000fe40000000800 */
[----:B-1----:R-:W-:-:S07]  /*11e0*/  IMAD.U32 R91, RZ, RZ, UR4 ;  /* 0x00000004ff5b7e24 */ /* 0x002fce000f8e00ff */
.L_x_15:
[----:B------:R-:W-:-:S13]  /*11f0*/  LOP3.LUT P0, RZ, R3, 0xff, RZ, 0xc0, !PT ;  /* 0x000000ff03ff7812 */ /* 0x000fda000780c0ff */
[----:B------:R-:W-:Y:S05]  /*1200*/  @!P0 EXIT ;  /* 0x000000000000894d */ /* 0x000fea0003800000 */
[----:B------:R-:W2:Y:S01]  /*1210*/  LDC R93, c[0x0][0x658] ;  /* 0x00019600ff5d7b82 */ /* 0x000ea20000000800 */
[----:B------:R-:W-:Y:S01]  /*1220*/  LOP3.LUT R6, R6, 0x1, RZ, 0xc0, !PT ;  /* 0x0000000106067812 */ /* 0x000fe200078ec0ff */
[----:B------:R-:W-:Y:S01]  /*1230*/  ULDC.64 UR6, c[0x0][0x288] ;  /* 0x0000a20000067ab9 */ /* 0x000fe20000000a00 */
[----:B------:R-:W-:Y:S01]  /*1240*/  SHF.R.U32.HI R3, RZ, 0x2, R98 ;  /* 0x00000002ff037819 */ /* 0x000fe20000011662 */
[----:B------:R-:W-:Y:S01]  /*1250*/  UIADD3 UR4, UR7, 0x7f, URZ ;  /* 0x0000007f07047890 */ /* 0x000fe2000fffe03f */
[----:B------:R-:W-:Y:S01]  /*1260*/  SHF.R.U32.HI R0, RZ, 0x1, R0 ;  /* 0x00000001ff007819 */ /* 0x000fe20000011600 */
[----:B------:R-:W-:Y:S01]  /*1270*/  IMAD.SHL.U32 R88, R6, 0x40, RZ ;  /* 0x0000004006587824 */ /* 0x000fe200078e00ff */
[----:B------:R-:W-:Y:S01]  /*1280*/  LOP3.LUT R3, R3, 0x7, RZ, 0xc0, !PT ;  /* 0x0000000703037812 */ /* 0x000fe200078ec0ff */
[----:B------:R-:W3:Y:S01]  /*1290*/  LDC.64 R96, c[0x0][0x5c8] ;  /* 0x00017200ff607b82 */ /* 0x000ee20000000a00 */
[----:B------:R-:W-:Y:S01]  /*12a0*/  USHF.R.S32.HI UR5, URZ, 0x1f, UR4 ;  /* 0x0000001f3f057899 */ /* 0x000fe20008011404 */
[----:B------:R-:W-:Y:S01]  /*12b0*/  LOP3.LUT R0, R0, 0x30, RZ, 0xc0, !PT ;  /* 0x0000003000007812 */ /* 0x000fe200078ec0ff */
[----:B01----:R-:W-:Y:S01]  /*12c0*/  IMAD.MOV.U32 R4, RZ, RZ, 0x1 ;  /* 0x00000001ff047424 */ /* 0x003fe200078e00ff */
[--C-:B------:R-:W-:Y:S01]  /*12d0*/  LOP3.LUT R88, R88, 0x40, R3.reuse, 0xe2, !PT ;  /* 0x0000004058587812 */ /* 0x100fe200078ee203 */
[----:B------:R-:W-:Y:S01]  /*12e0*/  ULEA.HI UR5, UR5, UR4, URZ, 0x7 ;  /* 0x0000000405057291 */ /* 0x000fe2000f8f383f */
[-C--:B------:R-:W-:Y:S01]  /*12f0*/  IADD3 R3, RZ, -R0.reuse, -R3 ;  /* 0x80000000ff037210 */ /* 0x080fe20007ffe803 */
[----:B------:R-:W-:Y:S01]  /*1300*/  IMAD.U32 R5, RZ, RZ, UR6 ;  /* 0x00000006ff057e24 */ /* 0x000fe2000f8e00ff */
[----:B------:R-:W0:Y:S01]  /*1310*/  LDC R100, c[0x0][0x600] ;  /* 0x00018000ff647b82 */ /* 0x000e220000000800 */
[----:B------:R-:W-:Y:S01]  /*1320*/  LOP3.LUT R88, R88, R0, RZ, 0xfc, !PT ;  /* 0x0000000058587212 */ /* 0x000fe200078efcff */
[----:B------:R-:W-:Y:S01]  /*1330*/  IMAD.MOV.U32 R0, RZ, RZ, -0x1 ;  /* 0xffffffffff007424 */ /* 0x000fe200078e00ff */
[----:B------:R-:W-:Y:S01]  /*1340*/  USHF.R.S32.HI UR43, URZ, 0x7, UR5 ;  /* 0x000000073f2b7899 */ /* 0x000fe20008011405 */
[----:B------:R-:W-:Y:S01]  /*1350*/  LOP3.LUT R92, R98, 0x3, RZ, 0xc0, !PT ;  /* 0x00000003625c7812 */ /* 0x000fe200078ec0ff */
[----:B------:R-:W-:Y:S01]  /*1360*/  IMAD R3, R6, -0x40, R3 ;  /* 0xffffffc006037824 */ /* 0x000fe200078e0203 */
[----:B------:R-:W-:Y:S01]  /*1370*/  LOP3.LUT R99, R98, 0x80, RZ, 0xc0, !PT ;  /* 0x0000008062637812 */ /* 0x000fe200078ec0ff */
[----:B------:R-:W-:Y:S01]  /*1380*/  UISETP.LT.AND UP0, UPT, UR43, 0x1, UPT ;  /* 0x000000012b00788c */ /* 0x000fe2000bf01270 */
[-C--:B--2---:R-:W-:Y:S01]  /*1390*/  SHF.L.U32 R0, R0, R93.reuse, RZ ;  /* 0x0000005d00007219 */ /* 0x084fe200000006ff */
[----:B------:R-:W-:Y:S01]  /*13a0*/  ULDC UR4, c[0x0][0x284] ;  /* 0x0000a10000047ab9 */ /* 0x000fe20000000800 */
[----:B------:R-:W-:Y:S01]  /*13b0*/  IMAD R92, R92, -0x2, R5 ;  /* 0xfffffffe5c5c7824 */ /* 0x000fe200078e0205 */
[----:B------:R-:W-:Y:S01]  /*13c0*/  USEL UR44, UR43, 0x1, UP0 ;  /* 0x000000012b2c7887 */ /* 0x000fe20008000000 */
[----:B------:R-:W-:Y:S01]  /*13d0*/  SHF.L.U32 R93, R4, R93, RZ ;  /* 0x0000005d045d7219 */ /* 0x000fe200000006ff */
[----:B------:R-:W-:Y:S01]  /*13e0*/  IMAD.SHL.U32 R98, R98, 0x2, RZ ;  /* 0x0000000262627824 */ /* 0x000fe200078e00ff */
[----:B------:R-:W-:Y:S01]  /*13f0*/  LOP3.LUT R118, R18, 0x1, RZ, 0xfc, !PT ;  /* 0x0000000112767812 */ /* 0x000fe200078efcff */
[----:B------:R-:W-:Y:S01]  /*1400*/  VIADD R102, R3, UR4 ;  /* 0x0000000403667c36 */ /* 0x000fe20008000000 */
[C-C-:B---3--:R-:W-:Y:S01]  /*1410*/  SHF.L.U64.HI R94, R96.reuse, 0x7, R97.reuse ;  /* 0x00000007605e7819 */ /* 0x148fe20000010261 */
[----:B------:R-:W-:Y:S01]  /*1420*/  IMAD.MOV.U32 R89, RZ, RZ, RZ ;  /* 0x000000ffff597224 */ /* 0x000fe200078e00ff */
[C---:B------:R-:W-:Y:S01]  /*1430*/  SHF.L.U64.HI R95, R96.reuse, 0x3, R97 ;  /* 0x00000003605f7819 */ /* 0x040fe20000010261 */
[C---:B------:R-:W-:Y:S01]  /*1440*/  IMAD.SHL.U32 R97, R96.reuse, 0x80, RZ ;  /* 0x0000008060617824 */ /* 0x040fe200078e00ff */
[----:B------:R-:W-:Y:S01]  /*1450*/  SHF.R.U32.HI R99, RZ, 0x7, R99 ;  /* 0x00000007ff637819 */ /* 0x000fe20000011663 */
[----:B------:R-:W-:Y:S01]  /*1460*/  IMAD.SHL.U32 R96, R96, 0x8, RZ ;  /* 0x0000000860607824 */ /* 0x000fe200078e00ff */
[----:B------:R-:W-:Y:S01]  /*1470*/  LOP3.LUT R101, RZ, R0, RZ, 0x33, !PT ;  /* 0x00000000ff657212 */ /* 0x000fe200078e33ff */
[----:B------:R-:W-:Y:S01]  /*1480*/  UIADD3 UR44, UR43, -UR44, URZ ;  /* 0x8000002c2b2c7290 */ /* 0x000fe2000fffe03f */
[----:B0-----:R-:W-:Y:S01]  /*1490*/  VIADD R100, R100, 0xffffffff ;  /* 0xffffffff64647836 */ /* 0x001fe20000000000 */
[----:B------:R-:W-:Y:S01]  /*14a0*/  UMOV UR40, URZ ;  /* 0x0000003f00287c82 */ /* 0x000fe20008000000 */
[----:B------:R-:W-:-:S09]  /*14b0*/  UMOV UR42, URZ ;  /* 0x0000003f002a7c82 */ /* 0x000fd20008000000 */
.L_x_160:
[----:B0-----:R-:W0:Y:S01]  /*14c0*/  SHFL.IDX PT, R0, R99, RZ, 0x1f ;  /* 0x00001fff63007589 */ /* 0x001e2200000e0000 */
[----:B-1----:R-:W1:Y:S01]  /*14d0*/  S2UR UR7, SR_CgaCtaId ;  /* 0x00000000000779c3 */ /* 0x002e620000008800 */
[----:B------:R-:W-:Y:S01]  /*14e0*/  UMOV UR6, 0x400 ;  /* 0x0000040000067882 */ /* 0x000fe20000000000 */
[----:B0-----:R-:W-:Y:S01]  /*14f0*/  R2UR UR4, R0 ;  /* 0x00000000000472ca */ /* 0x001fe200000e0000 */
[----:B-1----:R-:W-:-:S12]  /*1500*/  ULEA UR6, UR7, UR6, 0x18 ;  /* 0x0000000607067291 */ /* 0x002fd8000f8ec03f */
[----:B------:R-:W-:-:S04]  /*1510*/  ULEA.HI UR5, UR4, UR4, URZ, 0x1 ;  /* 0x0000000404057291 */ /* 0x000fc8000f8f083f */
[----:B------:R-:W-:-:S04]  /*1520*/  ULOP3.LUT UR5, UR5, 0x7fffe, URZ, 0xc0, !UPT ;  /* 0x0007fffe05057892 */ /* 0x000fc8000f8ec03f */
[----:B------:R-:W-:-:S03]  /*1530*/  UIADD3 UR5, UR4, -UR5, URZ ;  /* 0x8000000504057290 */ /* 0x000fc6000fffe03f */
[----:B------:R-:W-:Y:S01]  /*1540*/  ULDC UR4, c[0x0][0x28c] ;  /* 0x0000a30000047ab9 */ /* 0x000fe20000000800 */
[----:B------:R-:W-:Y:S01]  /*1550*/  ULEA UR5, UR5, UR6, 0xd ;  /* 0x0000000605057291 */ /* 0x000fe2000f8e683f */
[----:B------:R-:W-:-:S03]  /*1560*/  ISETP.LT.AND P0, PT, RZ, UR4, PT ;  /* 0x00000004ff007c0c */ /* 0x000fc6000bf01270 */
[----:B------:R-:W-:-:S04]  /*1570*/  UIADD3 UR5, UR5, 0x100, URZ ;  /* 0x0000010005057890 */ /* 0x000fc8000fffe03f */
[----:B------:R-:W-:-:S04]  /*1580*/  USHF.R.U32.HI UR5, URZ, 0x4, UR5 ;  /* 0x000000043f057899 */ /* 0x000fc80008011605 */
[----:B------:R-:W-:-:S04]  /*1590*/  ULOP3.LUT UR5, UR5, 0x3fff, URZ, 0xc0, !UPT ;  /* 0x00003fff05057892 */ /* 0x000fc8000f8ec03f */
[----:B------:R-:W-:Y:S01]  /*15a0*/  ULOP3.LUT UR45, UR5, 0x10000, URZ, 0xfc, !UPT ;  /* 0x00010000052d7892 */ /* 0x000fe2000f8efc3f */
[----:B--2345:R-:W-:Y:S11]  /*15b0*/  @P0 BRA `(.L_x_17) ;  /* 0x0000000000400947 */ /* 0x03cff60003800000 */
[----:B------:R-:W-:Y:S01]  /*15c0*/  MOV R0, 0x0 ;  /* 0x0000000000007802 */ /* 0x000fe20000000f00 */
[----:B------:R-:W-:Y:S01]  /*15d0*/  ULDC.64 UR4, c[0x4][0x68] ;  /* 0x01001a0000047ab9 */ /* 0x000fe20000000a00 */
[----:B------:R-:W-:Y:S01]  /*15e0*/  ULDC.64 UR6, c[0x4][0x8] ;  /* 0x0100020000067ab9 */ /* 0x000fe20000000a00 */
[----:B------:R-:W-:Y:S01]  /*15f0*/  IMAD.U32 R4, RZ, RZ, UR4 ;  /* 0x00000004ff047e24 */ /* 0x000fe2000f8e00ff */
[----:B------:R0:W1:Y:S01]  /*1600*/  LDC.64 R14, c[0x4][R0] ;  /* 0x01000000000e7b82 */ /* 0x0000620000000a00 */
[----:B------:R-:W-:Y:S01]  /*1610*/  IMAD.U32 R5, RZ, RZ, UR5 ;  /* 0x00000005ff057e24 */ /* 0x000fe2000f8e00ff */
[----:B------:R-:W-:Y:S01]  /*1620*/  ULDC.64 UR4, c[0x4][0x70] ;  /* 0x01001c0000047ab9 */ /* 0x000fe20000000a00 */
[----:B------:R-:W-:Y:S02]  /*1630*/  IMAD.U32 R10, RZ, RZ, UR6 ;  /* 0x00000006ff0a7e24 */ /* 0x000fe4000f8e00ff */
[----:B------:R-:W-:Y:S02]  /*1640*/  IMAD.U32 R6, RZ, RZ, UR4 ;  /* 0x00000004ff067e24 */ /* 0x000fe4000f8e00ff */
[----:B------:R-:W-:-:S02]  /*1650*/  IMAD.U32 R7, RZ, RZ, UR5 ;  /* 0x00000005ff077e24 */ /* 0x000fc4000f8e00ff */
[----:B------:R-:W-:Y:S02]  /*1660*/  IMAD.U32 R11, RZ, RZ, UR7 ;  /* 0x00000007ff0b7e24 */ /* 0x000fe4000f8e00ff */
[----:B------:R-:W-:Y:S02]  /*1670*/  IMAD.MOV.U32 R8, RZ, RZ, 0x1e1 ;  /* 0x000001e1ff087424 */ /* 0x000fe400078e00ff */
[----:B------:R-:W-:Y:S02]  /*1680*/  IMAD.MOV.U32 R12, RZ, RZ, 0x1 ;  /* 0x00000001ff0c7424 */ /* 0x000fe400078e00ff */
[----:B0-----:R-:W-:-:S07]  /*1690*/  IMAD.MOV.U32 R13, RZ, RZ, RZ ;  /* 0x000000ffff0d7224 */ /* 0x001fce00078e00ff */
[----:B------:R-:W-:-:S07]  /*16a0*/  LEPC R20, `(.L_x_17) ;  /* 0x000000001014794e */ /* 0x000fce0000000000 */
[----:B-1---5:R-:W-:Y:S05]  /*16b0*/  CALL.ABS.NOINC R14 ;  /* 0x000000000e007343 */ /* 0x022fea0003c00000 */
.L_x_17:
[----:B------:R-:W-:-:S13]  /*16c0*/  ISETP.NE.AND P0, PT, R118, 0x3, PT ;  /* 0x000000037600780c */ /* 0x000fda0003f05270 */
[----:B------:R-:W-:Y:S05]  /*16d0*/  @!P0 BRA `(.L_x_18) ;  /* 0x0000000000048947 */ /* 0x000fea0003800000 */
[----:B------:R-:W-:Y:S01]  /*16e0*/  BPT.TRAP 0x1 ;  /* 0x000000040000795c */ /* 0x000fe20000300000 */
.L_x_18:
[----:B------:R-:W0:Y:S01]  /*16f0*/  S2UR UR5, SR_CgaCtaId ;  /* 0x00000000000579c3 */ /* 0x000e220000008800 */
[----:B------:R-:W-:Y:S01]  /*1700*/  UMOV UR4, 0x400 ;  /* 0x0000040000047882 */ /* 0x000fe20000000000 */
[----:B------:R-:W-:Y:S02]  /*1710*/  IMAD.U32 R0, RZ, RZ, UR40 ;  /* 0x00000028ff007e24 */ /* 0x000fe4000f8e00ff */
[----:B------:R-:W-:-:S03]  /*1720*/  IMAD.U32 R3, RZ, RZ, UR42 ;  /* 0x0000002aff037e24 */ /* 0x000fc6000f8e00ff */
[----:B------:R-:W-:Y:S01]  /*1730*/  SHF.L.U32 R0, R0, 0x1f, RZ ;  /* 0x0000001f00007819 */ /* 0x000fe200000006ff */
[----:B0-----:R-:W-:-:S06]  /*1740*/  ULEA UR4, UR5, UR4, 0x18 ;  /* 0x0000000405047291 */ /* 0x001fcc000f8ec03f */
[----:B------:R-:W-:-:S04]  /*1750*/  IMAD.U32 R6, RZ, RZ, UR4 ;  /* 0x00000004ff067e24 */ /* 0x000fc8000f8e00ff */
[----:B------:R-:W-:-:S04]  /*1760*/  IMAD R3, R3, 0x8, R6 ;  /* 0x0000000803037824 */ /* 0x000fc800078e0206 */
[----:B------:R0:W1:Y:S01]  /*1770*/  SYNCS.PHASECHK.TRANS64.TRYWAIT P1, [R3+URZ], R0 ;  /* 0x00000000030075a7 */ /* 0x000062000802017f */
[----:B------:R-:W-:Y:S05]  /*1780*/  @!P0 BRA `(.L_x_19) ;  /* 0x0000000000048947 */ /* 0x000fea0003800000 */
[----:B------:R-:W-:Y:S01]  /*1790*/  BPT.TRAP 0x1 ;  /* 0x000000040000795c */ /* 0x000fe20000300000 */
.L_x_19:
[----:B------:R-:W-:-:S05]  /*17a0*/  IMAD.U32 R4, RZ, RZ, UR44 ;  /* 0x0000002cff047e24 */ /* 0x000fca000f8e00ff */
[----:B------:R-:W-:Y:S01]  /*17b0*/  ISETP.GE.AND P2, PT, R4, 0x1, PT ;  /* 0x000000010400780c */ /* 0x000fe20003f46270 */
[----:B-1----:R-:W-:-:S12]  /*17c0*/  @P1 BRA `(.L_x_20) ;  /* 0x0000000000081947 */ /* 0x002fd80003800000 */
[----:B------:R-:W1:Y:S02]  /*17d0*/  SYNCS.PHASECHK.TRANS64.TRYWAIT P1, [R3+URZ], R0 ;  /* 0x00000000030075a7 */ /* 0x000e64000802017f */
[----:B-1----:R-:W-:Y:S05]  /*17e0*/  @!P1 BRA `(.L_x_21) ;  /* 0x0000007800809947 */ /* 0x002fea0003800000 */
.L_x_20:
[----:B------:R-:W-:Y:S05]  /*17f0*/  WARPSYNC.ALL ;  /* 0x0000000000007948 */ /* 0x000fea0003800000 */
[----:B------:R-:W-:Y:S01]  /*1800*/  R2UR UR4, R6 ;  /* 0x00000000060472ca */ /* 0x000fe200000e0000 */
[----:B------:R-:W-:Y:S01]  /*1810*/  ULEA UR8, UR42, UR45, 0xc ;  /* 0x0000002d2a087291 */ /* 0x000fe2000f8e603f */
[----:B------:R-:W-:Y:S01]  /*1820*/  WARPGROUP.ARRIVE ;  /* 0x00000000000079c5 */ /* 0x000fe20000000000 */
[----:B------:R-:W-:Y:S01]  /*1830*/  UMOV UR9, 0x40000040 ;  /* 0x4000004000097882 */ /* 0x000fe20000000000 */
[----:B------:R-:W-:Y:S01]  /*1840*/  UMOV UR11, 0x40000040 ;  /* 0x40000040000b7882 */ /* 0x000fe20000000000 */
[----:B------:R-:W-:Y:S01]  /*1850*/  UIADD3 UR12, UR8, 0x400, URZ ;  /* 0x00000400080c7890 */ /* 0x000fe2000fffe03f */
[----:B------:R-:W-:Y:S01]  /*1860*/  UMOV UR15, UR11 ;  /* 0x0000000b000f7c82 */ /* 0x000fe20008000000 */
[----:B------:R-:W-:Y:S01]  /*1870*/  UMOV UR13, 0x40000040 ;  /* 0x40000040000d7882 */ /* 0x000fe20000000000 */
[----:B------:R-:W-:-:S05]  /*1880*/  UIADD3 UR5, UR8, 0x402, URZ ;  /* 0x0000040208057890 */ /* 0x000fca000fffe03f */
[----:B------:R-:W-:-:S04]  /*1890*/  UIADD3 UR4, UR4, 0x40100, URZ ;  /* 0x0004010004047890 */ /* 0x000fc8000fffe03f */
[----:B------:R-:W-:-:S04]  /*18a0*/  USHF.R.U32.HI UR4, URZ, 0x4, UR4 ;  /* 0x000000043f047899 */ /* 0x000fc80008011604 */
[----:B------:R-:W-:-:S04]  /*18b0*/  ULOP3.LUT UR4, UR4, 0x3fff, URZ, 0xc0, !UPT ;  /* 0x00003fff04047892 */ /* 0x000fc8000f8ec03f */
[----:B------:R-:W-:-:S04]  /*18c0*/  ULOP3.LUT UR4, UR4, 0x10000, URZ, 0xfc, !UPT ;  /* 0x0001000004047892 */ /* 0x000fc8000f8efc3f */
[----:B------:R-:W-:-:S07]  /*18d0*/  ULEA UR6, UR42, UR4, 0xa ;  /* 0x000000042a067291 */ /* 0x000fce000f8e503f */
[----:B------:R-:W-:Y:S02]  /*18e0*/  UMOV UR10, UR6 ;  /* 0x00000006000a7c82 */ /* 0x000fe40008000000 */
[----:B------:R-:W-:Y:S01]  /*18f0*/  HGMMA.64x64x16.F32.BF16 R56, gdesc[UR8], RZ, !UPT, gsb0 ;  /* 0x00e00000083879f0 */ /* 0x000fe2000c0018ff */
[----:B------:R-:W-:Y:S01]  /*1900*/  UMOV UR14, UR10 ;  /* 0x0000000a000e7c82 */ /* 0x000fe20008000000 */
[----:B------:R-:W-:Y:S01]  /*1910*/  UIADD3 UR10, UR6, 0x206, URZ ;  /* 0x00000206060a7890 */ /* 0x000fe2000fffe03f */
[----:B------:R-:W-:Y:S01]  /*1920*/  UMOV UR9, 0x40000040 ;  /* 0x4000004000097882 */ /* 0x000fe20000000000 */
[----:B------:R-:W-:Y:S01]  /*1930*/  UMOV UR11, 0x40000040 ;  /* 0x40000040000b7882 */ /* 0x000fe20000000000 */
[----:B------:R-:W-:Y:S02]  /*1940*/  WARPGROUP.DEPBAR.LE gsb0, 0x0 ;  /* 0x00008000000079c5 */ /* 0x000fe40000010000 */
[----:B------:R-:W-:-:S06]  /*1950*/  WARPGROUP.ARRIVE ;  /* 0x00000000000079c5 */ /* 0x000fcc0000000000 */
[----:B------:R-:W-:Y:S01]  /*1960*/  HGMMA.64x64x16.F32.BF16 R24, gdesc[UR12], RZ, !UPT, gsb0 ;  /* 0x00e000000c1879f0 */ /* 0x000fe2000c0018ff */
[----:B------:R-:W-:Y:S02]  /*1970*/  UIADD3 UR12, UR8, 0x2, URZ ;  /* 0x00000002080c7890 */ /* 0x000fe4000fffe03f */
[----:B------:R-:W-:Y:S01]  /*1980*/  UIADD3 UR14, UR6, 0x2, URZ ;  /* 0x00000002060e7890 */ /* 0x000fe2000fffe03f */
[----:B------:R-:W-:Y:S01]  /*1990*/  UMOV UR13, 0x40000040 ;  /* 0x40000040000d7882 */ /* 0x000fe20000000000 */
[----:B------:R-:W-:Y:S01]  /*19a0*/  UMOV UR15, 0x40000040 ;  /* 0x40000040000f7882 */ /* 0x000fe20000000000 */
[----:B------:R-:W-:Y:S02]  /*19b0*/  WARPGROUP.DEPBAR.LE gsb0, 0x0 ;  /* 0x00008000000079c5 */ /* 0x000fe40000010000 */
[----:B------:R-:W-:-:S06]  /*19c0*/  WARPGROUP.ARRIVE ;  /* 0x00000000000079c5 */ /* 0x000fcc0000000000 */
[----:B------:R-:W-:Y:S01]  /*19d0*/  HGMMA.64x64x16.F32.BF16 R56, gdesc[UR12], R56, gsb0 ;  /* 0x00e000000c3879f0 */ /* 0x000fe20008001838 */
[----:B------:R-:W-:Y:S01]  /*19e0*/  UMOV UR12, UR5 ;  /* 0x00000005000c7c82 */ /* 0x000fe20008000000 */
[----:B------:R-:W-:Y:S01]  /*19f0*/  UMOV UR13, 0x40000040 ;  /* 0x40000040000d7882 */ /* 0x000fe20000000000 */
[----:B------:R-:W-:Y:S01]  /*1a00*/  UIADD3 UR5, UR8, 0x404, URZ ;  /* 0x0000040408057890 */ /* 0x000fe2000fffe03f */
[----:B------:R-:W-:Y:S02]  /*1a10*/  WARPGROUP.DEPBAR.LE gsb0, 0x0 ;  /* 0x00008000000079c5 */ /* 0x000fe40000010000 */
[----:B------:R-:W-:-:S06]  /*1a20*/  WARPGROUP.ARRIVE ;  /* 0x00000000000079c5 */ /* 0x000fcc0000000000 */
[----:B------:R-:W-:Y:S01]  /*1a30*/  HGMMA.64x64x16.F32.BF16 R24, gdesc[UR12], R24, gsb0 ;  /* 0x00e000000c1879f0 */ /* 0x000fe20008001818 */
        /* <DEDUP_REMOVED lines=56> */
[----:B------:R-:W-:Y:S01]  /*1dc0*/  UIADD3 UR6, UR8, 0xc06, URZ ;  /* 0x00000c0608067890 */ /* 0x000fe2000fffe03f */
[----:B------:R-:W-:Y:S02]  /*1dd0*/  WARPGROUP.DEPBAR.LE gsb0, 0x0 ;  /* 0x00008000000079c5 */ /* 0x000fe40000010000 */
[----:B------:R-:W-:-:S06]  /*1de0*/  WARPGROUP.ARRIVE ;  /* 0x00000000000079c5 */ /* 0x000fcc0000000000 */
[----:B------:R-:W-:Y:S01]  /*1df0*/  HGMMA.64x64x16.F32.BF16 R56, gdesc[UR12], R56, gsb0 ;  /* 0x00e000000c3879f0 */ /* 0x000fe20008001838 */
[----:B------:R-:W-:Y:S01]  /*1e00*/  UMOV UR12, UR5 ;  /* 0x00000005000c7c82 */ /* 0x000fe20008000000 */
[----:B------:R-:W-:Y:S01]  /*1e10*/  UMOV UR13, 0x40000040 ;  /* 0x40000040000d7882 */ /* 0x000fe20000000000 */
[----:B------:R-:W-:-:S07]  /*1e20*/  UIADD3 UR5, UR8, 0x806, URZ ;  /* 0x0000080608057890 */ /* 0x000fce000fffe03f */
[----:B------:R-:W-:Y:S01]  /*1e30*/  UMOV UR8, UR5 ;  /* 0x0000000500087c82 */ /* 0x000fe20008000000 */
[----:B------:R-:W-:Y:S02]  /*1e40*/  WARPGROUP.DEPBAR.LE gsb0, 0x0 ;  /* 0x00008000000079c5 */ /* 0x000fe40000010000 */
[----:B------:R-:W-:-:S06]  /*1e50*/  WARPGROUP.ARRIVE ;  /* 0x00000000000079c5 */ /* 0x000fcc0000000000 */
[----:B------:R-:W-:Y:S03]  /*1e60*/  HGMMA.64x64x16.F32.BF16 R24, gdesc[UR12], R24, gsb0 ;  /* 0x00e000000c1879f0 */ /* 0x000fe60008001818 */
[----:B------:R-:W-:Y:S02]  /*1e70*/  WARPGROUP.DEPBAR.LE gsb0, 0x0 ;  /* 0x00008000000079c5 */ /* 0x000fe40000010000 */
[----:B------:R-:W-:-:S06]  /*1e80*/  WARPGROUP.ARRIVE ;  /* 0x00000000000079c5 */ /* 0x000fcc0000000000 */
[----:B------:R-:W-:Y:S01]  /*1e90*/  HGMMA.64x64x16.F32.BF16 R56, gdesc[UR8], R56, gsb0 ;  /* 0x00e00000083879f0 */ /* 0x000fe20008001838 */
[----:B------:R-:W-:Y:S01]  /*1ea0*/  UMOV UR8, UR6 ;  /* 0x0000000600087c82 */ /* 0x000fe20008000000 */
[----:B------:R-:W-:Y:S01]  /*1eb0*/  UMOV UR9, 0x40000040 ;  /* 0x4000004000097882 */ /* 0x000fe20000000000 */
[----:B------:R-:W-:Y:S02]  /*1ec0*/  WARPGROUP.DEPBAR.LE gsb0, 0x0 ;  /* 0x00008000000079c5 */ /* 0x000fe40000010000 */
[----:B------:R-:W-:-:S06]  /*1ed0*/  WARPGROUP.ARRIVE ;  /* 0x00000000000079c5 */ /* 0x000fcc0000000000 */
[----:B------:R-:W-:Y:S03]  /*1ee0*/  HGMMA.64x64x16.F32.BF16 R24, gdesc[UR8], R24, gsb0 ;  /* 0x00e00000081879f0 */ /* 0x000fe60008001818 */
[----:B------:R-:W-:Y:S02]  /*1ef0*/  WARPGROUP.DEPBAR.LE gsb0, 0x0 ;  /* 0x00008000000079c5 */ /* 0x000fe40000010000 */
[----:B------:R-:W-:Y:S05]  /*1f00*/  @!P2 BRA `(.L_x_22) ;  /* 0x000000080058a947 */ /* 0x000fea0003800000 */
[----:B------:R-:W-:Y:S01]  /*1f10*/  UIADD3 UR5, UR42, 0x1, URZ ;  /* 0x000000012a057890 */ /* 0x000fe2000fffe03f */
[----:B01----:R-:W-:Y:S02]  /*1f20*/  IMAD.U32 R0, RZ, RZ, UR44 ;  /* 0x0000002cff007e24 */ /* 0x003fe4000f8e00ff */
[----:B------:R-:W-:Y:S01]  /*1f30*/  IMAD.U32 R3, RZ, RZ, UR42 ;  /* 0x0000002aff037e24 */ /* 0x000fe2000f8e00ff */
[----:B------:R-:W-:-:S04]  /*1f40*/  UISETP.NE.AND UP0, UPT, UR5, 0x4, UPT ;  /* 0x000000040500788c */ /* 0x000fc8000bf05270 */
[----:B------:R-:W-:Y:S02]  /*1f50*/  USEL UR6, URZ, 0x1, UP0 ;  /* 0x000000013f067887 */ /* 0x000fe40008000000 */
[----:B------:R-:W-:Y:S02]  /*1f60*/  USEL UR5, UR5, URZ, UP0 ;  /* 0x0000003f05057287 */ /* 0x000fe40008000000 */
[----:B------:R-:W-:-:S06]  /*1f70*/  ULOP3.LUT UR6, UR40, UR6, URZ, 0x3c, !UPT ;  /* 0x0000000628067292 */ /* 0x000fcc000f8e3c3f */
[----:B------:R-:W-:-:S07]  /*1f80*/  IMAD.U32 R7, RZ, RZ, UR6 ;  /* 0x00000006ff077e24 */ /* 0x000fce000f8e00ff */
.L_x_29:
[----:B------:R-:W-:Y:S05]  /*1f90*/  @!P0 BRA `(.L_x_23) ;  /* 0x0000000000048947 */ /* 0x000fea0003800000 */
[----:B------:R-:W-:Y:S01]  /*1fa0*/  BPT.TRAP 0x1 ;  /* 0x000000040000795c */ /* 0x000fe20000300000 */
.L_x_23:
[----:B------:R-:W0:Y:S01]  /*1fb0*/  S2UR UR7, SR_CgaCtaId ;  /* 0x00000000000779c3 */ /* 0x000e220000008800 */
[----:B------:R-:W-:Y:S01]  /*1fc0*/  UMOV UR6, 0x400 ;  /* 0x0000040000067882 */ /* 0x000fe20000000000 */
[----:B------:R-:W-:Y:S01]  /*1fd0*/  IMAD.U32 R5, RZ, RZ, UR5 ;  /* 0x00000005ff057e24 */ /* 0x000fe2000f8e00ff */
[----:B------:R-:W-:Y:S01]  /*1fe0*/  SHF.L.U32 R4, R7, 0x1f, RZ ;  /* 0x0000001f07047819 */ /* 0x000fe200000006ff */
[----:B0-----:R-:W-:-:S06]  /*1ff0*/  ULEA UR6, UR7, UR6, 0x18 ;  /* 0x0000000607067291 */ /* 0x001fcc000f8ec03f */
[----:B------:R-:W-:-:S04]  /*2000*/  IMAD.U32 R6, RZ, RZ, UR6 ;  /* 0x00000006ff067e24 */ /* 0x000fc8000f8e00ff */
[----:B------:R-:W-:-:S04]  /*2010*/  IMAD R5, R5, 0x8, R6 ;  /* 0x0000000805057824 */ /* 0x000fc800078e0206 */
[----:B------:R0:W1:Y:S01]  /*2020*/  SYNCS.PHASECHK.TRANS64.TRYWAIT P1, [R5+URZ], R4 ;  /* 0x00000004050075a7 */ /* 0x000062000802017f */
[----:B------:R-:W-:Y:S05]  /*2030*/  @!P0 BRA `(.L_x_24) ;  /* 0x0000000000048947 */ /* 0x000fea0003800000 */
[----:B------:R-:W-:Y:S01]  /*2040*/  BPT.TRAP 0x1 ;  /* 0x000000040000795c */ /* 0x000fe20000300000 */
.L_x_24:
[----:B-1----:R-:W-:Y:S05]  /*2050*/  @P1 BRA `(.L_x_25) ;  /* 0x0000000000081947 */ /* 0x002fea0003800000 */
[----:B------:R-:W1:Y:S02]  /*2060*/  SYNCS.PHASECHK.TRANS64.TRYWAIT P1, [R5+URZ], R4 ;  /* 0x00000004050075a7 */ /* 0x000e64000802017f */
[----:B-1----:R-:W-:Y:S05]  /*2070*/  @!P1 BRA `(.L_x_26) ;  /* 0x0000007000709947 */ /* 0x002fea0003800000 */
.L_x_25:
[----:B------:R-:W-:Y:S01]  /*2080*/  ULEA UR8, UR5, UR4, 0xa ;  /* 0x0000000405087291 */ /* 0x000fe2000f8e503f */
[----:B------:R-:W-:Y:S01]  /*2090*/  WARPGROUP.ARRIVE ;  /* 0x00000000000079c5 */ /* 0x000fe20000000000 */
[----:B------:R-:W-:Y:S01]  /*20a0*/  ULEA UR6, UR5, UR45, 0xc ;  /* 0x0000002d05067291 */ /* 0x000fe2000f8e603f */
[----:B------:R-:W-:Y:S01]  /*20b0*/  UMOV UR15, 0x40000040 ;  /* 0x40000040000f7882 */ /* 0x000fe20000000000 */
[----:B------:R-:W-:Y:S02]  /*20c0*/  UMOV UR13, 0x40000040 ;  /* 0x40000040000d7882 */ /* 0x000fe40000000000 */
[----:B------:R-:W-:Y:S01]  /*20d0*/  UIADD3 UR7, UR6, 0x400, URZ ;  /* 0x0000040006077890 */ /* 0x000fe2000fffe03f */
[----:B------:R-:W-:Y:S02]  /*20e0*/  UMOV UR14, UR8 ;  /* 0x00000008000e7c82 */ /* 0x000fe40008000000 */
[----:B------:R-:W-:Y:S01]  /*20f0*/  UMOV UR12, UR6 ;  /* 0x00000006000c7c82 */ /* 0x000fe20008000000 */
[----:B------:R-:W-:Y:S01]  /*2100*/  UIADD3 UR10, UR8, 0x206, URZ ;  /* 0x00000206080a7890 */ /* 0x000fe2000fffe03f */
[----:B------:R-:W-:Y:S01]  /*2110*/  HGMMA.64x64x16.F32.BF16 R56, gdesc[UR12], R56, gsb0 ;  /* 0x00e000000c3879f0 */ /* 0x000fe20008001838 */
[----:B------:R-:W-:Y:S01]  /*2120*/  UMOV UR13, 0x40000040 ;  /* 0x40000040000d7882 */ /* 0x000fe20000000000 */
[----:B------:R-:W-:Y:S01]  /*2130*/  UMOV UR12, UR7 ;  /* 0x00000007000c7c82 */ /* 0x000fe20008000000 */
[----:B------:R-:W-:Y:S01]  /*2140*/  UIADD3 UR7, UR6, 0x402, URZ ;  /* 0x0000040206077890 */ /* 0x000fe2000fffe03f */
[----:B------:R-:W-:Y:S01]  /*2150*/  UMOV UR11, 0x40000040 ;  /* 0x40000040000b7882 */ /* 0x000fe20000000000 */
[----:B------:R-:W-:Y:S01]  /*2160*/  UMOV UR9, 0x40000040 ;  /* 0x4000004000097882 */ /* 0x000fe20000000000 */
[----:B------:R-:W-:-:S02]  /*2170*/  WARPGROUP.DEPBAR.LE gsb0, 0x0 ;  /* 0x00008000000079c5 */ /* 0x000fc40000010000 */
        /* <DEDUP_REMOVED lines=71> */
[----:B------:R-:W-:Y:S02]  /*25f0*/  UIADD3 UR8, UR6, 0x806, URZ ;  /* 0x0000080606087890 */ /* 0x000fe4000fffe03f */
[----:B------:R-:W-:Y:S01]  /*2600*/  UIADD3 UR6, UR6, 0xc06, URZ ;  /* 0x00000c0606067890 */ /* 0x000fe2000fffe03f */
        /* <DEDUP_REMOVED lines=18> */
[----:B------:R-:W-:Y:S01]  /*2730*/  BPT.TRAP 0x1 ;  /* 0x000000040000795c */ /* 0x000fe20000300000 */
.L_x_27:
[----:B------:R-:W-:-:S13]  /*2740*/  ISETP.NE.AND P1, PT, R19, RZ, PT ;  /* 0x000000ff1300720c */ /* 0x000fda0003f25270 */
[----:B01----:R-:W-:-:S04]  /*2750*/  @P1 IMAD R4, R3, 0x8, R6 ;  /* 0x0000000803041824 */ /* 0x003fc800078e0206 */
[----:B------:R-:W-:-:S05]  /*2760*/  @P1 VIADD R5, R4, 0x20 ;  /* 0x0000002004051836 */ /* 0x000fca0000000000 */
[----:B------:R-:W-:-:S04]  /*2770*/  @P1 PRMT R5, R22, 0x654, R5 ;  /* 0x0000065416051816 */ /* 0x000fc80000000005 */
[----:B------:R0:W-:Y:S01]  /*2780*/  @P1 SYNCS.ARRIVE.TRANS64.RED.A1T0 RZ, [R5+URZ], RZ ;  /* 0x000000ff05ff19a7 */ /* 0x0001e2000810043f */
[----:B------:R-:W-:-:S13]  /*2790*/  ISETP.GT.U32.AND P1, PT, R18, 0x1, PT ;  /* 0x000000011200780c */ /* 0x000fda0003f24070 */
[----:B0-----:R-:W-:Y:S05]  /*27a0*/  @P1 BRA `(.L_x_28) ;  /* 0x0000000000041947 */ /* 0x001fea0003800000 */
[----:B------:R-:W-:Y:S01]  /*27b0*/  BPT.TRAP 0x1 ;  /* 0x000000040000795c */ /* 0x000fe20000300000 */
.L_x_28:
[----:B------:R-:W-:Y:S01]  /*27c0*/  UIADD3 UR5, UR5, 0x1, URZ ;  /* 0x0000000105057890 */ /* 0x000fe2000fffe03f */
[C---:B------:R-:W-:Y:S01]  /*27d0*/  ISETP.GT.AND P2, PT, R0.reuse, 0x1, PT ;  /* 0x000000010000780c */ /* 0x040fe20003f44270 */
[----:B------:R-:W-:Y:S02]  /*27e0*/  VIADD R3, R3, 0x1 ;  /* 0x0000000103037836 */ /* 0x000fe40000000000 */
[----:B------:R-:W-:Y:S01]  /*27f0*/  UISETP.NE.AND UP0, UPT, UR5, 0x4, UPT ;  /* 0x000000040500788c */ /* 0x000fe2000bf05270 */
[----:B------:R-:W-:Y:S02]  /*2800*/  VIADD R0, R0, 0xffffffff ;  /* 0xffffffff00007836 */ /* 0x000fe40000000000 */
[C---:B------:R-:W-:Y:S01]  /*2810*/  ISETP.NE.AND P1, PT, R3.reuse, 0x4, PT ;  /* 0x000000040300780c */ /* 0x040fe20003f25270 */
[----:B------:R-:W-:Y:S02]  /*2820*/  USEL UR6, URZ, 0x1, UP0 ;  /* 0x000000013f067887 */ /* 0x000fe40008000000 */
[----:B------:R-:W-:Y:S01]  /*2830*/  USEL UR5, UR5, URZ, UP0 ;  /* 0x0000003f05057287 */ /* 0x000fe20008000000 */
[----:B------:R-:W-:-:S03]  /*2840*/  SEL R3, R3, RZ, P1 ;  /* 0x000000ff03037207 */ /* 0x000fc60000800000 */
[----:B------:R-:W-:Y:S01]  /*2850*/  LOP3.LUT R7, R7, UR6, RZ, 0x3c, !PT ;  /* 0x0000000607077c12 */ /* 0x000fe2000f8e3cff */
[----:B------:R-:W-:Y:S07]  /*2860*/  @P2 BRA `(.L_x_29) ;  /* 0xfffffff400c82947 */ /* 0x000fee000383ffff */
.L_x_22:
[----:B01----:R-:W0:Y:S02]  /*2870*/  LDC R0, c[0x0][0x28c] ;  /* 0x0000a300ff007b82 */ /* 0x003e240000000800 */
[----:B0-----:R-:W-:-:S13]  /*2880*/  ISETP.GE.AND P1, PT, R0, 0x1, PT ;  /* 0x000000010000780c */ /* 0x001fda0003f26270 */
[----:B------:R-:W-:Y:S05]  /*2890*/  @!P1 BRA `(.L_x_30) ;  /* 0x0000000000389947 */ /* 0x000fea0003800000 */
[----:B------:R-:W-:Y:S05]  /*28a0*/  @!P0 BRA `(.L_x_31) ;  /* 0x0000000000048947 */ /* 0x000fea0003800000 */
[----:B------:R-:W-:Y:S01]  /*28b0*/  BPT.TRAP 0x1 ;  /* 0x000000040000795c */ /* 0x000fe20000300000 */
.L_x_31:
[----:B------:R-:W-:-:S13]  /*28c0*/  ISETP.NE.AND P0, PT, R19, RZ, PT ;  /* 0x000000ff1300720c */ /* 0x000fda0003f05270 */
[----:B------:R-:W-:-:S05]  /*28d0*/  VOTEU.ANY UP0, P0 ;  /* 0x00000000003f7886 */ /* 0x000fca0000000100 */
[----:B------:R-:W-:-:S06]  /*28e0*/  @UP0 UIADD3 UR4, UR44, UR42, URZ ;  /* 0x0000002a2c040290 */ /* 0x000fcc000fffe03f */
[----:B------:R-:W-:-:S04]  /*28f0*/  IMAD.U32 R0, RZ, RZ, UR4 ;  /* 0x00000004ff007e24 */ /* 0x000fc8000f8e00ff */
[----:B------:R-:W-:-:S05]  /*2900*/  @P0 IMAD.SHL.U32 R0, R0, 0x8, RZ ;  /* 0x0000000800000824 */ /* 0x000fca00078e00ff */
[----:B------:R-:W-:-:S04]  /*2910*/  @P0 LOP3.LUT R0, R0, 0x18, RZ, 0xc0, !PT ;  /* 0x0000001800000812 */ /* 0x000fc800078ec0ff */
[----:B------:R-:W-:-:S04]  /*2920*/  @P0 IADD3 R3, R6, 0x20, R0 ;  /* 0x0000002006030810 */ /* 0x000fc80007ffe000 */
[----:B------:R-:W-:-:S04]  /*2930*/  @P0 PRMT R3, R22, 0x654, R3 ;  /* 0x0000065416030816 */ /* 0x000fc80000000003 */
[----:B------:R0:W-:Y:S01]  /*2940*/  @P0 SYNCS.ARRIVE.TRANS64.RED.A1T0 RZ, [R3+URZ], RZ ;  /* 0x000000ff03ff09a7 */ /* 0x0001e2000810043f */
[----:B------:R-:W-:-:S13]  /*2950*/  ISETP.GT.U32.AND P0, PT, R18, 0x1, PT ;  /* 0x000000011200780c */ /* 0x000fda0003f04070 */
[----:B0-----:R-:W-:Y:S05]  /*2960*/  @P0 BRA `(.L_x_30) ;  /* 0x0000000000040947 */ /* 0x001fea0003800000 */
[----:B------:R-:W-:Y:S01]  /*2970*/  BPT.TRAP 0x1 ;  /* 0x000000040000795c */ /* 0x000fe20000300000 */
.L_x_30:
[----:B------:R-:W-:Y:S01]  /*2980*/  IMAD.SHL.U32 R103, R103, 0x40, RZ ;  /* 0x0000004067677824 */ /* 0x000fe200078e00ff */
[----:B------:R-:W-:Y:S01]  /*2990*/  ULDC UR6, c[0x0][0x288] ;  /* 0x0000a20000067ab9 */ /* 0x000fe20000000800 */
[----:B------:R-:W-:Y:S01]  /*29a0*/  SHF.R.S32.HI R21, RZ, 0x1f, R23 ;  /* 0x0000001fff157819 */ /* 0x000fe20000011417 */
[----:B------:R-:W-:Y:S01]  /*29b0*/  IMAD.SHL.U32 R3, R111, 0x100, RZ ;  /* 0x000001006f037824 */ /* 0x000fe200078e00ff */
[----:B------:R-:W-:Y:S01]  /*29c0*/  ULDC.64 UR4, c[0x0][0x5d0] ;  /* 0x0001740000047ab9 */ /* 0x000fe20000000a00 */
[----:B------:R-:W-:Y:S01]  /*29d0*/  LOP3.LUT R10, R103, 0x6, R98, 0xf8, !PT ;  /* 0x00000006670a7812 */ /* 0x000fe200078ef862 */
[----:B------:R-:W-:Y:S01]  /*29e0*/  IMAD.WIDE R110, R111, 0x100, R88 ;  /* 0x000001006f6e7825 */ /* 0x000fe200078e0258 */
[----:B------:R-:W-:Y:S01]  /*29f0*/  ISETP.GE.AND P0, PT, R103, UR6, PT ;  /* 0x0000000667007c0c */ /* 0x000fe2000bf06270 */
[----:B------:R-:W-:Y:S01]  /*2a00*/  ULDC UR6, c[0x0][0x284] ;  /* 0x0000a10000067ab9 */ /* 0x000fe20000000800 */
[----:B------:R-:W-:Y:S01]  /*2a10*/  SHF.R.S32.HI R11, RZ, 0x1f, R10 ;  /* 0x0000001fff0b7819 */ /* 0x000fe2000001140a */
[----:B------:R-:W-:Y:S01]  /*2a20*/  IMAD R0, R21, UR4, RZ ;  /* 0x0000000415007c24 */ /* 0x000fe2000f8e02ff */
[----:B------:R-:W-:-:S03]  /*2a30*/  ISETP.GE.OR P0, PT, R3, UR6, P0 ;  /* 0x0000000603007c0c */ /* 0x000fc60008706670 */
[C---:B------:R-:W-:Y:S02]  /*2a40*/  IMAD R7, R23.reuse, UR5, R0 ;  /* 0x0000000517077c24 */ /* 0x040fe4000f8e0200 */
[----:B------:R-:W-:Y:S01]  /*2a50*/  IMAD.WIDE.U32 R4, R23, UR4, R10 ;  /* 0x0000000417047c25 */ /* 0x000fe2000f8e000a */
[----:B------:R-:W-:-:S03]  /*2a60*/  ULDC.64 UR4, c[0x0][0x5c8] ;  /* 0x0001720000047ab9 */ /* 0x000fc60000000a00 */
[----:B------:R-:W-:Y:S02]  /*2a70*/  IMAD R9, R111, UR4, RZ ;  /* 0x000000046f097c24 */ /* 0x000fe4000f8e02ff */
[----:B------:R-:W-:Y:S02]  /*2a80*/  IMAD.IADD R5, R5, 0x1, R7 ;  /* 0x0000000105057824 */ /* 0x000fe400078e0207 */
[C---:B------:R-:W-:Y:S02]  /*2a90*/  IMAD R9, R110.reuse, UR5, R9 ;  /* 0x000000056e097c24 */ /* 0x040fe4000f8e0209 */
[----:B------:R-:W-:-:S04]  /*2aa0*/  IMAD.WIDE.U32 R112, R110, UR4, R4 ;  /* 0x000000046e707c25 */ /* 0x000fc8000f8e0004 */
[----:B------:R-:W-:Y:S01]  /*2ab0*/  IMAD.MOV.U32 R0, RZ, RZ, -0x1 ;  /* 0xffffffffff007424 */ /* 0x000fe200078e00ff */
[----:B------:R-:W-:Y:S06]  /*2ac0*/  @P0 BRA `(.L_x_32) ;  /* 0x0000004800980947 */ /* 0x000fec0003800000 */
[----:B-----5:R-:W-:Y:S01]  /*2ad0*/  FSETP.NEU.AND P1, PT, R91, RZ, PT ;  /* 0x000000ff5b00720b */ /* 0x020fe20003f2d000 */
[----:B------:R-:W-:Y:S01]  /*2ae0*/  IMAD.IADD R4, R92, 0x1, -R103 ;  /* 0x000000015c047824 */ /* 0x000fe200078e0a67 */
[----:B------:R-:W-:Y:S01]  /*2af0*/  BSSY B0, `(.L_x_32) ;  /* 0x00004a3000007945 */ /* 0x000fe20003800000 */
[----:B------:R-:W-:Y:S02]  /*2b00*/  IMAD.IADD R3, R102, 0x1, -R3 ;  /* 0x0000000166037824 */ /* 0x000fe400078e0a03 */
[----:B------:R-:W-:Y:S01]  /*2b10*/  IMAD.IADD R115, R113, 0x1, R9 ;  /* 0x0000000171737824 */ /* 0x000fe200078e0209 */
[----:B------:R-:W-:-:S04]  /*2b20*/  ISETP.GT.AND P6, PT, R4, RZ, PT ;  /* 0x000000ff0400720c */ /* 0x000fc80003fc4270 */
[----:B------:R-:W-:-:S03]  /*2b30*/  ISETP.GT.AND P0, PT, R3, RZ, P6 ;  /* 0x000000ff0300720c */ /* 0x000fc60003704270 */
[----:B------:R-:W-:Y:S10]  /*2b40*/  @!P1 BRA `(.L_x_33) ;  /* 0x0000003400089947 */ /* 0x000ff40003800000 */
[----:B------:R-:W0:Y:S01]  /*2b50*/  LDC.64 R14, c[0x0][0x5b8] ;  /* 0x00016e00ff0e7b82 */ /* 0x000e220000000a00 */
[----:B------:R-:W-:-:S07]  /*2b60*/  ULDC.64 UR4, c[0x0][0x5c0] ;  /* 0x0001700000047ab9 */ /* 0x000fce0000000a00 */
[----:B------:R-:W1:Y:S08]  /*2b70*/  LDC.64 R108, c[0x0][0x5b0] ;  /* 0x00016c00ff6c7b82 */ /* 0x000e700000000a00 */
[----:B------:R-:W2:Y:S01]  /*2b80*/  LDC.64 R12, c[0x0][0x5a8] ;  /* 0x00016a00ff0c7b82 */ /* 0x000ea20000000a00 */
[-C--:B0-----:R-:W-:Y:S02]  /*2b90*/  IMAD R6, R21, R14.reuse, RZ ;  /* 0x0000000e15067224 */ /* 0x081fe400078e02ff */
[----:B------:R-:W-:-:S04]  /*2ba0*/  IMAD.WIDE.U32 R106, R23, R14, R10 ;  /* 0x0000000e176a7225 */ /* 0x000fc800078e000a */
[----:B------:R-:W-:Y:S02]  /*2bb0*/  IMAD R103, R23, R15, R6 ;  /* 0x0000000f17677224 */ /* 0x000fe400078e0206 */
[-C--:B-1----:R-:W-:Y:S02]  /*2bc0*/  IMAD R5, R111, R108.reuse, RZ ;  /* 0x0000006c6f057224 */ /* 0x082fe400078e02ff */
[----:B------:R-:W-:Y:S02]  /*2bd0*/  IMAD.IADD R105, R107, 0x1, R103 ;  /* 0x000000016b697824 */ /* 0x000fe400078e0267 */
[----:B------:R-:W-:Y:S02]  /*2be0*/  IMAD.MOV.U32 R104, RZ, RZ, R106 ;  /* 0x000000ffff687224 */ /* 0x000fe400078e006a */
[C---:B------:R-:W-:Y:S02]  /*2bf0*/  IMAD R113, R110.reuse, R109, R5 ;  /* 0x0000006d6e717224 */ /* 0x040fe400078e0205 */
[----:B------:R-:W-:-:S04]  /*2c00*/  IMAD.WIDE.U32 R6, R110, R108, R104 ;  /* 0x0000006c6e067225 */ /* 0x000fc800078e0068 */
[----:B------:R-:W-:Y:S01]  /*2c10*/  IMAD.IADD R5, R7, 0x1, R113 ;  /* 0x0000000107057824 */ /* 0x000fe200078e0271 */
[----:B--2---:R-:W-:-:S04]  /*2c20*/  LEA R8, P1, R6, R12, 0x1 ;  /* 0x0000000c06087211 */ /* 0x004fc800078208ff */
[----:B------:R-:W-:-:S05]  /*2c30*/  LEA.HI.X R9, R6, R13, R5, 0x1, P1 ;  /* 0x0000000d06097211 */ /* 0x000fca00008f0c05 */
[----:B------:R0:W2:Y:S01]  /*2c40*/  @P0 LDG.E.LTC128B.U16 R5, desc[UR36][R8.64] ;  /* 0x0000002408050981 */ /* 0x0000a2000c1e1520 */
[----:B------:R-:W-:Y:S01]  /*2c50*/  ISETP.GT.AND P4, PT, R4, 0x1, PT ;  /* 0x000000010400780c */ /* 0x000fe20003f84270 */
[----:B------:R-:W-:Y:S01]  /*2c60*/  IMAD.WIDE.U32 R6, R110, R108, R10 ;  /* 0x0000006c6e067225 */ /* 0x000fe200078e000a */
[----:B------:R-:W-:Y:S02]  /*2c70*/  BSSY B1, `(.L_x_34) ;  /* 0x0000013000017945 */ /* 0x000fe40003800000 */
[----:B------:R-:W-:Y:S01]  /*2c80*/  P2R R119, PR, RZ, 0x10 ;  /* 0x00000010ff777803 */ /* 0x000fe20000000000 */
[----:B------:R-:W-:Y:S02]  /*2c90*/  IMAD.IADD R7, R113, 0x1, R7 ;  /* 0x0000000171077824 */ /* 0x000fe400078e0207 */
[----:B------:R-:W-:Y:S02]  /*2ca0*/  IMAD.SHL.U32 R114, R108, 0x8, RZ ;  /* 0x000000086c727824 */ /* 0x000fe400078e00ff */
[----:B------:R-:W-:-:S04]  /*2cb0*/  IMAD.WIDE.U32 R6, R23, R14, R6 ;  /* 0x0000000e17067225 */ /* 0x000fc800078e0006 */
[----:B------:R-:W-:Y:S01]  /*2cc0*/  IMAD.IADD R7, R103, 0x1, R7 ;  /* 0x0000000167077824 */ /* 0x000fe200078e0207 */
[----:B0-----:R-:W-:-:S04]  /*2cd0*/  LEA R8, P2, R6, R12, 0x1 ;  /* 0x0000000c06087211 */ /* 0x001fc800078408ff */
[----:B------:R-:W-:Y:S01]  /*2ce0*/  LEA.HI.X R9, R6, R13, R7, 0x1, P2 ;  /* 0x0000000d06097211 */ /* 0x000fe200010f0c07 */
[----:B--2---:R-:W-:-:S04]  /*2cf0*/  IMAD.U32 R20, R5, 0x10000, RZ ;  /* 0x0001000005147824 */ /* 0x004fc800078e00ff */
[----:B------:R-:W-:Y:S01]  /*2d00*/  FMUL R15, R20, R91 ;  /* 0x0000005b140f7220 */ /* 0x000fe20000400000 */
[----:B------:R-:W-:-:S03]  /*2d10*/  LEA R20, P1, R112, UR4, 0x1 ;  /* 0x0000000470147c11 */ /* 0x000fc6000f8208ff */
[----:B------:R-:W-:Y:S01]  /*2d20*/  FFMA R15, R56, R90, R15 ;  /* 0x0000005a380f7223 */ /* 0x000fe2000000000f */
[----:B------:R-:W-:Y:S02]  /*2d30*/  LEA.HI.X R21, R112, UR5, R115, 0x1, P1 ;  /* 0x0000000570157c11 */ /* 0x000fe400088f0c73 */
[----:B------:R-:W-:Y:S02]  /*2d40*/  ISETP.GT.AND P1, PT, R3, RZ, P4 ;  /* 0x000000ff0300720c */ /* 0x000fe40002724270 */
[----:B------:R-:W-:Y:S02]  /*2d50*/  F2FP.BF16.F32.PACK_AB R15, RZ, R15 ;  /* 0x0000000fff0f723e */ /* 0x000fe400000010ff */
[----:B------:R-:W-:-:S03]  /*2d60*/  SHF.L.U64.HI R115, R108, 0x3, R109 ;  /* 0x000000036c737819 */ /* 0x000fc6000001026d */
[----:B------:R0:W-:Y:S06]  /*2d70*/  @P0 STG.E.U16 desc[UR36][R20.64], R15 ;  /* 0x0000000f14000986 */ /* 0x0001ec000c101524 */
[----:B------:R-:W-:Y:S05]  /*2d80*/  @!P1 BRA `(.L_x_35) ;  /* 0x0000000000049947 */ /* 0x000fea0003800000 */
[----:B------:R1:W5:Y:S02]  /*2d90*/  LDG.E.LTC128B.U16 R5, desc[UR36][R8.64+0x2] ;  /* 0x0000022408057981 */ /* 0x000364000c1e1520 */
.L_x_35:
[----:B------:R-:W-:Y:S05]  /*2da0*/  BSYNC B1 ;  /* 0x0000000000017941 */ /* 0x000fea0003800000 */
.L_x_34:
[----:B------:R-:W-:Y:S01]  /*2db0*/  IMAD.WIDE.U32 R116, R110, R108, R114 ;  /* 0x0000006c6e747225 */ /* 0x000fe200078e0072 */
[----:B------:R-:W-:Y:S02]  /*2dc0*/  ISETP.GT.AND P0, PT, R3, 0x8, P6 ;  /* 0x000000080300780c */ /* 0x000fe40003704270 */
[C---:B0----5:R-:W-:Y:S01]  /*2dd0*/  PRMT R15, R5.reuse, 0x7610, R15 ;  /* 0x00007610050f7816 */ /* 0x061fe2000000000f */
[----:B------:R-:W-:Y:S01]  /*2de0*/  IMAD.U32 R6, R5, 0x10000, RZ ;  /* 0x0001000005067824 */ /* 0x000fe200078e00ff */
[----:B------:R-:W-:Y:S01]  /*2df0*/  IADD3 R7, P2, R106, R116, RZ ;  /* 0x000000746a077210 */ /* 0x000fe20007f5e0ff */
[----:B------:R-:W-:Y:S02]  /*2e00*/  IMAD.IADD R113, R113, 0x1, R117 ;  /* 0x0000000171717824 */ /* 0x000fe400078e0275 */
[----:B------:R-:W-:Y:S02]  /*2e10*/  FMUL R6, R6, R91 ;  /* 0x0000005b06067220 */ /* 0x000fe40000400000 */
[----:B------:R-:W-:-:S02]  /*2e20*/  IMAD.X R56, R113, 0x1, R105, P2 ;  /* 0x0000000171387824 */ /* 0x000fc400010e0669 */
[----:B------:R-:W-:Y:S01]  /*2e30*/  FFMA R57, R57, R90, R6 ;  /* 0x0000005a39397223 */ /* 0x000fe20000000006 */
[----:B------:R-:W-:-:S04]  /*2e40*/  LEA R6, P2, R7, R12, 0x1 ;  /* 0x0000000c07067211 */ /* 0x000fc800078408ff */
[----:B------:R-:W-:Y:S02]  /*2e50*/  F2FP.BF16.F32.PACK_AB R57, RZ, R57 ;  /* 0x00000039ff39723e */ /* 0x000fe400000010ff */
[----:B------:R-:W-:-:S03]  /*2e60*/  LEA.HI.X R7, R7, R13, R56, 0x1, P2 ;  /* 0x0000000d07077211 */ /* 0x000fc600010f0c38 */
[----:B------:R0:W-:Y:S04]  /*2e70*/  @P1 STG.E.U16 desc[UR36][R20.64+0x2], R57 ;  /* 0x0000023914001986 */ /* 0x0001e8000c101524 */
[----:B------:R-:W2:Y:S01]  /*2e80*/  @P0 LDG.E.LTC128B.U16 R15, desc[UR36][R6.64] ;  /* 0x00000024060f0981 */ /* 0x000ea2000c1e1520 */
[----:B------:R-:W-:Y:S01]  /*2e90*/  IMAD.SHL.U32 R121, R96, 0x2, RZ ;  /* 0x0000000260797824 */ /* 0x000fe200078e00ff */
[----:B------:R-:W-:Y:S01]  /*2ea0*/  IADD3 R116, P1, R10, R116, RZ ;  /* 0x000000740a747210 */ /* 0x000fe20007f3e0ff */
[----:B------:R-:W-:Y:S01]  /*2eb0*/  BSSY B1, `(.L_x_36) ;  /* 0x0000011000017945 */ /* 0x000fe20003800000 */
[----:B------:R-:W-:Y:S02]  /*2ec0*/  SHF.L.U64.HI R123, R96, 0x1, R95 ;  /* 0x00000001607b7819 */ /* 0x000fe4000001025f */
[----:B------:R-:W-:Y:S01]  /*2ed0*/  IADD3 R112, P2, R121, R20, RZ ;  /* 0x0000001479707210 */ /* 0x000fe20007f5e0ff */
[----:B------:R-:W-:Y:S01]  /*2ee0*/  IMAD.X R117, R11, 0x1, R113, P1 ;  /* 0x000000010b757824 */ /* 0x000fe200008e0671 */
[----:B------:R-:W-:-:S03]  /*2ef0*/  ISETP.GT.AND P1, PT, R3, 0x8, P4 ;  /* 0x000000080300780c */ /* 0x000fc60002724270 */
[----:B------:R-:W-:Y:S02]  /*2f00*/  IMAD.X R113, R123, 0x1, R21, P2 ;  /* 0x000000017b717824 */ /* 0x000fe400010e0615 */
[----:B------:R-:W-:-:S04]  /*2f10*/  IMAD.WIDE.U32 R116, R23, R14, R116 ;  /* 0x0000000e17747225 */ /* 0x000fc800078e0074 */
[----:B0-----:R-:W-:Y:S02]  /*2f20*/  IMAD.IADD R57, R103, 0x1, R117 ;  /* 0x0000000167397824 */ /* 0x001fe400078e0275 */
[----:B--2---:R-:W-:-:S04]  /*2f30*/  IMAD.U32 R56, R15, 0x10000, RZ ;  /* 0x000100000f387824 */ /* 0x004fc800078e00ff */
[----:B------:R-:W-:Y:S01]  /*2f40*/  FMUL R5, R56, R91 ;  /* 0x0000005b38057220 */ /* 0x000fe20000400000 */
[----:B------:R-:W-:-:S03]  /*2f50*/  LEA R56, P3, R116, R12, 0x1 ;  /* 0x0000000c74387211 */ /* 0x000fc600078608ff */
[----:B------:R-:W-:Y:S01]  /*2f60*/  FFMA R5, R58, R90, R5 ;  /* 0x0000005a3a057223 */ /* 0x000fe20000000005 */
[----:B------:R-:W-:-:S04]  /*2f70*/  LEA.HI.X R57, R116, R13, R57, 0x1, P3 ;  /* 0x0000000d74397211 */ /* 0x000fc800018f0c39 */
[----:B------:R-:W-:-:S05]  /*2f80*/  F2FP.BF16.F32.PACK_AB R5, RZ, R5 ;  /* 0x00000005ff05723e */ /* 0x000fca00000010ff */
[----:B------:R0:W-:Y:S01]  /*2f90*/  @P0 STG.E.U16 desc[UR36][R112.64], R5 ;  /* 0x0000000570000986 */ /* 0x0001e2000c101524 */
[----:B------:R-:W-:Y:S05]  /*2fa0*/  @!P1 BRA `(.L_x_37) ;  /* 0x0000000000049947 */ /* 0x000fea0003800000 */
[----:B------:R2:W5:Y:S02]  /*2fb0*/  LDG.E.LTC128B.U16 R15, desc[UR36][R56.64+0x2] ;  /* 0x00000224380f7981 */ /* 0x000564000c1e1520 */
.L_x_37:
[----:B------:R-:W-:Y:S05]  /*2fc0*/  BSYNC B1 ;  /* 0x0000000000017941 */ /* 0x000fea0003800000 */
.L_x_36:
[----:B-----5:R-:W-:Y:S01]  /*2fd0*/  IMAD.U32 R6, R15, 0x10000, RZ ;  /* 0x000100000f067824 */ /* 0x020fe200078e00ff */
[----:B------:R-:W-:Y:S01]  /*2fe0*/  ISETP.GT.AND P4, PT, R4, 0x8, PT ;  /* 0x000000080400780c */ /* 0x000fe20003f84270 */
[----:B------:R-:W-:Y:S01]  /*2ff0*/  IMAD.MOV.U32 R58, RZ, RZ, R112 ;  /* 0x000000ffff3a7224 */ /* 0x000fe200078e0070 */
[----:B------:R-:W-:Y:S01]  /*3000*/  BSSY B1, `(.L_x_38) ;  /* 0x000000b000017945 */ /* 0x000fe20003800000 */
[----:B------:R-:W-:Y:S01]  /*3010*/  FMUL R6, R6, R91 ;  /* 0x0000005b06067220 */ /* 0x000fe20000400000 */
[----:B------:R-:W-:Y:S02]  /*3020*/  ISETP.GT.AND P0, PT, R3, RZ, P4 ;  /* 0x000000ff0300720c */ /* 0x000fe40002704270 */
[----:B------:R-:W-:Y:S01]  /*3030*/  P2R R117, PR, RZ, 0x10 ;  /* 0x00000010ff757803 */ /* 0x000fe20000000000 */
[----:B------:R-:W-:Y:S01]  /*3040*/  FFMA R6, R59, R90, R6 ;  /* 0x0000005a3b067223 */ /* 0x000fe20000000006 */
[----:B------:R-:W-:Y:S01]  /*3050*/  IMAD.MOV.U32 R59, RZ, RZ, R113 ;  /* 0x000000ffff3b7224 */ /* 0x000fe200078e0071 */
[----:B------:R-:W-:-:S03]  /*3060*/  PRMT R116, R15, 0x7610, R116 ;  /* 0x000076100f747816 */ /* 0x000fc60000000074 */
[----:B------:R-:W-:-:S05]  /*3070*/  F2FP.BF16.F32.PACK_AB R6, RZ, R6 ;  /* 0x00000006ff06723e */ /* 0x000fca00000010ff */
[----:B------:R3:W-:Y:S01]  /*3080*/  @P1 STG.E.U16 desc[UR36][R58.64+0x2], R6 ;  /* 0x000002063a001986 */ /* 0x0007e2000c101524 */
[----:B------:R-:W-:Y:S05]  /*3090*/  @!P0 BRA `(.L_x_39) ;  /* 0x0000000000048947 */ /* 0x000fea0003800000 */
[----:B------:R4:W5:Y:S02]  /*30a0*/  LDG.E.LTC128B.U16 R116, desc[UR36][R8.64+0x10] ;  /* 0x0000102408747981 */ /* 0x000964000c1e1520 */
.L_x_39:
[----:B------:R-:W-:Y:S05]  /*30b0*/  BSYNC B1 ;  /* 0x0000000000017941 */ /* 0x000fea0003800000 */
.L_x_38:
[----:B---3-5:R-:W-:Y:S01]  /*30c0*/  IMAD.U32 R6, R116, 0x10000, RZ ;  /* 0x0001000074067824 */ /* 0x028fe200078e00ff */
[C---:B0-----:R-:W-:Y:S01]  /*30d0*/  SHF.L.U64.HI R5, R97.reuse, 0x1, R94 ;  /* 0x0000000161057819 */ /* 0x041fe2000001025e */
[----:B------:R-:W-:Y:S01]  /*30e0*/  IMAD.SHL.U32 R15, R97, 0x2, RZ ;  /* 0x00000002610f7824 */ /* 0x000fe200078e00ff */
[----:B------:R-:W-:Y:S01]  /*30f0*/  ISETP.GT.AND P3, PT, R4, 0x9, PT ;  /* 0x000000090400780c */ /* 0x000fe20003f64270 */
[----:B------:R-:W-:Y:S01]  /*3100*/  FMUL R7, R6, R91 ;  /* 0x0000005b06077220 */ /* 0x000fe20000400000 */
[----:B------:R-:W-:Y:S02]  /*3110*/  BSSY B1, `(.L_x_40) ;  /* 0x000000a000017945 */ /* 0x000fe40003800000 */
[----:B------:R-:W-:Y:S01]  /*3120*/  IADD3 R6, P1, P2, R15, R20, R121 ;  /* 0x000000140f067210 */ /* 0x000fe20007a3e079 */
[----:B------:R-:W-:Y:S01]  /*3130*/  FFMA R60, R60, R90, R7 ;  /* 0x0000005a3c3c7223 */ /* 0x000fe20000000007 */
[----:B------:R-:W-:Y:S02]  /*3140*/  P2R R120, PR, RZ, 0x8 ;  /* 0x00000008ff787803 */ /* 0x000fe40000000000 */
[----:B------:R-:W-:-:S02]  /*3150*/  IADD3.X R7, R5, R21, R123, P1, P2 ;  /* 0x0000001505077210 */ /* 0x000fc40000fe447b */
[----:B------:R-:W-:Y:S02]  /*3160*/  F2FP.BF16.F32.PACK_AB R60, RZ, R60 ;  /* 0x0000003cff3c723e */ /* 0x000fe400000010ff */
[----:B------:R-:W-:-:S03]  /*3170*/  ISETP.GT.AND P1, PT, R3, RZ, P3 ;  /* 0x000000ff0300720c */ /* 0x000fc60001f24270 */
[----:B------:R0:W-:Y:S10]  /*3180*/  @P0 STG.E.U16 desc[UR36][R20.64+0x10], R60 ;  /* 0x0000103c14000986 */ /* 0x0001f4000c101524 */
[----:B------:R-:W-:Y:S05]  /*3190*/  @!P1 BRA `(.L_x_41) ;  /* 0x0000000000049947 */ /* 0x000fea0003800000 */
[----:B------:R3:W5:Y:S02]  /*31a0*/  LDG.E.LTC128B.U16 R116, desc[UR36][R8.64+0x12] ;  /* 0x0000122408747981 */ /* 0x000764000c1e1520 */
.L_x_41:
[----:B------:R-:W-:Y:S05]  /*31b0*/  BSYNC B1 ;  /* 0x0000000000017941 */ /* 0x000fea0003800000 */
.L_x_40:
[----:B0----5:R-:W-:Y:S01]  /*31c0*/  IMAD.U32 R60, R116, 0x10000, RZ ;  /* 0x00010000743c7824 */ /* 0x021fe200078e00ff */
[----:B------:R-:W-:Y:S01]  /*31d0*/  ISETP.GT.AND P0, PT, R3, 0x8, P4 ;  /* 0x000000080300780c */ /* 0x000fe20002704270 */
[----:B------:R-:W-:Y:S02]  /*31e0*/  BSSY B1, `(.L_x_42) ;  /* 0x0000007000017945 */ /* 0x000fe40003800000 */
[----:B------:R-:W-:-:S04]  /*31f0*/  FMUL R60, R60, R91 ;  /* 0x0000005b3c3c7220 */ /* 0x000fc80000400000 */
[----:B------:R-:W-:-:S05]  /*3200*/  FFMA R60, R61, R90, R60 ;  /* 0x0000005a3d3c7223 */ /* 0x000fca000000003c */
[----:B------:R-:W-:-:S05]  /*3210*/  F2FP.BF16.F32.PACK_AB R60, RZ, R60 ;  /* 0x0000003cff3c723e */ /* 0x000fca00000010ff */
[----:B------:R0:W-:Y:S01]  /*3220*/  @P1 STG.E.U16 desc[UR36][R20.64+0x12], R60 ;  /* 0x0000123c14001986 */ /* 0x0001e2000c101524 */
[----:B------:R-:W-:Y:S05]  /*3230*/  @!P0 BRA `(.L_x_43) ;  /* 0x0000000000048947 */ /* 0x000fea0003800000 */
[----:B------:R0:W5:Y:S02]  /*3240*/  LDG.E.LTC128B.U16 R116, desc[UR36][R56.64+0x10] ;  /* 0x0000102438747981 */ /* 0x000164000c1e1520 */
.L_x_43:
[----:B------:R-:W-:Y:S05]  /*3250*/  BSYNC B1 ;  /* 0x0000000000017941 */ /* 0x000fea0003800000 */
.L_x_42:
        /* <DEDUP_REMOVED lines=9> */
.L_x_45:
[----:B------:R-:W-:Y:S05]  /*32f0*/  BSYNC B1 ;  /* 0x0000000000017941 */ /* 0x000fea0003800000 */
.L_x_44:
[----:B-----5:R-:W-:Y:S01]  /*3300*/  IMAD.U32 R60, R116, 0x10000, RZ ;  /* 0x00010000743c7824 */ /* 0x020fe200078e00ff */
[----:B------:R-:W-:Y:S01]  /*3310*/  IADD3 R123, P0, R110, 0x80, RZ ;  /* 0x000000806e7b7810 */ /* 0x000fe20007f1e0ff */
[----:B------:R-:W-:Y:S01]  /*3320*/  BSSY B1, `(.L_x_46) ;  /* 0x000000b000017945 */ /* 0x000fe20003800000 */
[----:B------:R-:W-:Y:S01]  /*3330*/  ISETP.GT.AND P2, PT, R4, 0x10, PT ;  /* 0x000000100400780c */ /* 0x000fe20003f44270 */
[----:B------:R-:W-:Y:S02]  /*3340*/  FMUL R60, R60, R91 ;  /* 0x0000005b3c3c7220 */ /* 0x000fe40000400000 */
[----:B------:R-:W-:Y:S01]  /*3350*/  IMAD.X R111, RZ, RZ, R111, P0 ;  /* 0x000000ffff6f7224 */ /* 0x000fe200000e066f */
[----:B------:R-:W-:Y:S01]  /*3360*/  ISETP.GT.AND P0, PT, R3, RZ, P2 ;  /* 0x000000ff0300720c */ /* 0x000fe20001704270 */
[----:B------:R-:W-:Y:S01]  /*3370*/  FFMA R60, R63, R90, R60 ;  /* 0x0000005a3f3c7223 */ /* 0x000fe2000000003c */
[----:B------:R-:W-:-:S04]  /*3380*/  P2R R121, PR, RZ, 0x4 ;  /* 0x00000004ff797803 */ /* 0x000fc80000000000 */
[----:B------:R-:W-:-:S05]  /*3390*/  F2FP.BF16.F32.PACK_AB R60, RZ, R60 ;  /* 0x0000003cff3c723e */ /* 0x000fca00000010ff */
[----:B------:R0:W-:Y:S02]  /*33a0*/  @P1 STG.E.U16 desc[UR36][R58.64+0x12], R60 ;  /* 0x0000123c3a001986 */ /* 0x0001e4000c101524 */
[----:B------:R-:W-:Y:S05]  /*33b0*/  @!P0 BRA `(.L_x_47) ;  /* 0x0000000000048947 */ /* 0x000fea0003800000 */
[----:B------:R0:W5:Y:S02]  /*33c0*/  LDG.E.LTC128B.U16 R116, desc[UR36][R8.64+0x20] ;  /* 0x0000202408747981 */ /* 0x000164000c1e1520 */
.L_x_47:
[----:B------:R-:W-:Y:S05]  /*33d0*/  BSYNC B1 ;  /* 0x0000000000017941 */ /* 0x000fea0003800000 */
.L_x_46:
[----:B0----5:R-:W-:Y:S01]  /*33e0*/  IMAD.U32 R60, R116, 0x10000, RZ ;  /* 0x00010000743c7824 */ /* 0x021fe200078e00ff */
[----:B------:R-:W-:Y:S01]  /*33f0*/  ISETP.GT.AND P1, PT, R4, 0x11, PT ;  /* 0x000000110400780c */ /* 0x000fe20003f24270 */
[-C--:B------:R-:W-:Y:S01]  /*3400*/  IMAD.WIDE.U32 R62, R123, R108.reuse, R10 ;  /* 0x0000006c7b3e7225 */ /* 0x080fe200078e000a */
[----:B------:R-:W-:Y:S03]  /*3410*/  BSSY B1, `(.L_x_48) ;  /* 0x0000021000017945 */ /* 0x000fe60003800000 */
[----:B------:R-:W-:Y:S01]  /*3420*/  FMUL R61, R60, R91 ;  /* 0x0000005b3c3d7220 */ /* 0x000fe20000400000 */
[----:B------:R-:W-:-:S03]  /*3430*/  IMAD R60, R111, R108, RZ ;  /* 0x0000006c6f3c7224 */ /* 0x000fc600078e02ff */
[----:B------:R-:W-:Y:S01]  /*3440*/  FFMA R61, R64, R90, R61 ;  /* 0x0000005a403d7223 */ /* 0x000fe2000000003d */
[----:B------:R-:W-:-:S04]  /*3450*/  IMAD R107, R123, R109, R60 ;  /* 0x0000006d7b6b7224 */ /* 0x000fc800078e023c */
[----:B------:R-:W-:Y:S01]  /*3460*/  F2FP.BF16.F32.PACK_AB R61, RZ, R61 ;  /* 0x0000003dff3d723e */ /* 0x000fe200000010ff */
[----:B------:R-:W-:-:S03]  /*3470*/  IMAD.IADD R63, R107, 0x1, R63 ;  /* 0x000000016b3f7824 */ /* 0x000fc600078e023f */
[----:B------:R-:W-:Y:S01]  /*3480*/  PRMT R64, R61, 0x7610, R64 ;  /* 0x000076103d407816 */ /* 0x000fe20000000040 */
[----:B------:R-:W-:-:S04]  /*3490*/  IMAD.WIDE.U32 R60, R123, R108, R104 ;  /* 0x0000006c7b3c7225 */ /* 0x000fc800078e0068 */
[----:B------:R0:W-:Y:S01]  /*34a0*/  @P0 STG.E.U16 desc[UR36][R20.64+0x20], R64 ;  /* 0x0000204014000986 */ /* 0x0001e2000c101524 */
[----:B------:R-:W-:Y:S01]  /*34b0*/  IMAD.WIDE.U32 R110, R23, R14, R62 ;  /* 0x0000000e176e7225 */ /* 0x000fe200078e003e */
[----:B------:R-:W-:-:S03]  /*34c0*/  LEA R62, P0, R60, R12, 0x1 ;  /* 0x0000000c3c3e7211 */ /* 0x000fc600078008ff */
[----:B------:R-:W-:Y:S02]  /*34d0*/  IMAD.IADD R61, R61, 0x1, R107 ;  /* 0x000000013d3d7824 */ /* 0x000fe400078e026b */
[----:B------:R-:W-:-:S03]  /*34e0*/  IMAD.WIDE.U32 R108, R123, R108, R114 ;  /* 0x0000006c7b6c7225 */ /* 0x000fc600078e0072 */
[----:B------:R-:W-:Y:S01]  /*34f0*/  LEA.HI.X R63, R60, R13, R61, 0x1, P0 ;  /* 0x0000000d3c3f7211 */ /* 0x000fe200000f0c3d */
[----:B------:R-:W-:Y:S01]  /*3500*/  IMAD.IADD R61, R103, 0x1, R111 ;  /* 0x00000001673d7824 */ /* 0x000fe200078e026f */
[----:B------:R-:W-:Y:S01]  /*3510*/  LEA R60, P0, R110, R12, 0x1 ;  /* 0x0000000c6e3c7211 */ /* 0x000fe200078008ff */
[----:B------:R-:W-:-:S03]  /*3520*/  IMAD.IADD R107, R107, 0x1, R109 ;  /* 0x000000016b6b7824 */ /* 0x000fc600078e026d */
[----:B------:R-:W-:Y:S02]  /*3530*/  LEA.HI.X R61, R110, R13, R61, 0x1, P0 ;  /* 0x0000000d6e3d7211 */ /* 0x000fe400000f0c3d */
[----:B------:R-:W-:-:S05]  /*3540*/  IADD3 R106, P0, R106, R108, RZ ;  /* 0x0000006c6a6a7210 */ /* 0x000fca0007f1e0ff */
[----:B0-----:R-:W-:Y:S01]  /*3550*/  IMAD.X R64, R107, 0x1, R105, P0 ;  /* 0x000000016b407824 */ /* 0x001fe200000e0669 */
[----:B------:R-:W-:-:S05]  /*3560*/  IADD3 R104, P0, R10, R108, RZ ;  /* 0x0000006c0a687210 */ /* 0x000fca0007f1e0ff */
[----:B------:R-:W-:Y:S01]  /*3570*/  IMAD.X R105, R11, 0x1, R107, P0 ;  /* 0x000000010b697824 */ /* 0x000fe200000e066b */
[----:B------:R-:W-:Y:S01]  /*3580*/  LEA R10, P0, R106, R12, 0x1 ;  /* 0x0000000c6a0a7211 */ /* 0x000fe200078008ff */
[----:B------:R-:W-:-:S03]  /*3590*/  IMAD.WIDE.U32 R104, R23, R14, R104 ;  /* 0x0000000e17687225 */ /* 0x000fc600078e0068 */
[----:B------:R-:W-:Y:S01]  /*35a0*/  LEA.HI.X R11, R106, R13, R64, 0x1, P0 ;  /* 0x0000000d6a0b7211 */ /* 0x000fe200000f0c40 */
[----:B------:R-:W-:Y:S01]  /*35b0*/  IMAD.IADD R103, R103, 0x1, R105 ;  /* 0x0000000167677824 */ /* 0x000fe200078e0269 */
[----:B------:R-:W-:-:S04]  /*35c0*/  LEA R12, P0, R104, R12, 0x1 ;  /* 0x0000000c680c7211 */ /* 0x000fc800078008ff */
[----:B------:R-:W-:Y:S02]  /*35d0*/  LEA.HI.X R13, R104, R13, R103, 0x1, P0 ;  /* 0x0000000d680d7211 */ /* 0x000fe400000f0c67 */
[----:B------:R-:W-:Y:S02]  /*35e0*/  ISETP.GT.AND P0, PT, R3, RZ, P1 ;  /* 0x000000ff0300720c */ /* 0x000fe40000f04270 */
[----:B------:R-:W-:-:S11]  /*35f0*/  P2R R103, PR, RZ, 0x2 ;  /* 0x00000002ff677803 */ /* 0x000fd60000000000 */
[----:B------:R-:W-:Y:S05]  /*3600*/  @!P0 BRA `(.L_x_49) ;  /* 0x0000000000048947 */ /* 0x000fea0003800000 */
[----:B------:R0:W5:Y:S02]  /*3610*/  LDG.E.LTC128B.U16 R116, desc[UR36][R8.64+0x22] ;  /* 0x0000222408747981 */ /* 0x000164000c1e1520 */
.L_x_49:
[----:B------:R-:W-:Y:S05]  /*3620*/  BSYNC B1 ;  /* 0x0000000000017941 */ /* 0x000fea0003800000 */
.L_x_48:
[----:B-----5:R-:W-:Y:S01]  /*3630*/  IMAD.U32 R14, R116, 0x10000, RZ ;  /* 0x00010000740e7824 */ /* 0x020fe200078e00ff */
[----:B------:R-:W-:Y:S03]  /*3640*/  BSSY B1, `(.L_x_50) ;  /* 0x0000008000017945 */ /* 0x000fe60003800000 */
[----:B------:R-:W-:-:S04]  /*3650*/  FMUL R14, R14, R91 ;  /* 0x0000005b0e0e7220 */ /* 0x000fc80000400000 */
[----:B------:R-:W-:-:S05]  /*3660*/  FFMA R14, R65, R90, R14 ;  /* 0x0000005a410e7223 */ /* 0x000fca000000000e */
[----:B------:R-:W-:-:S05]  /*3670*/  F2FP.BF16.F32.PACK_AB R14, RZ, R14 ;  /* 0x0000000eff0e723e */ /* 0x000fca00000010ff */
[----:B------:R0:W-:Y:S01]  /*3680*/  @P0 STG.E.U16 desc[UR36][R20.64+0x22], R14 ;  /* 0x0000220e14000986 */ /* 0x0001e2000c101524 */
[----:B------:R-:W-:-:S13]  /*3690*/  ISETP.GT.AND P0, PT, R3, 0x8, P2 ;  /* 0x000000080300780c */ /* 0x000fda0001704270 */
[----:B0-----:R-:W-:Y:S05]  /*36a0*/  @!P0 BRA `(.L_x_51) ;  /* 0x0000000000048947 */ /* 0x001fea0003800000 */
[----:B------:R0:W5:Y:S02]  /*36b0*/  LDG.E.LTC128B.U16 R116, desc[UR36][R56.64+0x20] ;  /* 0x0000202438747981 */ /* 0x000164000c1e1520 */
.L_x_51:
[----:B------:R-:W-:Y:S05]  /*36c0*/  BSYNC B1 ;  /* 0x0000000000017941 */ /* 0x000fea0003800000 */
.L_x_50:
        /* <DEDUP_REMOVED lines=9> */
.L_x_53:
[----:B------:R-:W-:Y:S05]  /*3760*/  BSYNC B1 ;  /* 0x0000000000017941 */ /* 0x000fea0003800000 */
.L_x_52:
[----:B-----5:R-:W-:Y:S01]  /*3770*/  IMAD.U32 R14, R116, 0x10000, RZ ;  /* 0x00010000740e7824 */ /* 0x020fe200078e00ff */
[----:B------:R-:W-:Y:S01]  /*3780*/  ISETP.GT.AND P2, PT, R4, 0x18, PT ;  /* 0x000000180400780c */ /* 0x000fe20003f44270 */
[----:B------:R-:W-:Y:S02]  /*3790*/  BSSY B1, `(.L_x_54) ;  /* 0x0000009000017945 */ /* 0x000fe40003800000 */
[----:B------:R-:W-:Y:S01]  /*37a0*/  FMUL R14, R14, R91 ;  /* 0x0000005b0e0e7220 */ /* 0x000fe20000400000 */
[----:B------:R-:W-:-:S03]  /*37b0*/  P2R R104, PR, RZ, 0x4 ;  /* 0x00000004ff687803 */ /* 0x000fc60000000000 */
[----:B------:R-:W-:-:S05]  /*37c0*/  FFMA R14, R67, R90, R14 ;  /* 0x0000005a430e7223 */ /* 0x000fca000000000e */
[----:B------:R-:W-:-:S05]  /*37d0*/  F2FP.BF16.F32.PACK_AB R14, RZ, R14 ;  /* 0x0000000eff0e723e */ /* 0x000fca00000010ff */
[----:B------:R0:W-:Y:S01]  /*37e0*/  @P0 STG.E.U16 desc[UR36][R58.64+0x22], R14 ;  /* 0x0000220e3a000986 */ /* 0x0001e2000c101524 */
[----:B------:R-:W-:-:S13]  /*37f0*/  ISETP.GT.AND P0, PT, R3, RZ, P2 ;  /* 0x000000ff0300720c */ /* 0x000fda0001704270 */
[----:B0-----:R-:W-:Y:S05]  /*3800*/  @!P0 BRA `(.L_x_55) ;  /* 0x0000000000048947 */ /* 0x001fea0003800000 */
[----:B------:R0:W5:Y:S02]  /*3810*/  LDG.E.LTC128B.U16 R116, desc[UR36][R8.64+0x30] ;  /* 0x0000302408747981 */ /* 0x000164000c1e1520 */
.L_x_55:
[----:B------:R-:W-:Y:S05]  /*3820*/  BSYNC B1 ;  /* 0x0000000000017941 */ /* 0x000fea0003800000 */
.L_x_54:
[----:B-----5:R-:W-:Y:S01]  /*3830*/  IMAD.U32 R14, R116, 0x10000, RZ ;  /* 0x00010000740e7824 */ /* 0x020fe200078e00ff */
[----:B------:R-:W-:Y:S01]  /*3840*/  ISETP.GT.AND P1, PT, R4, 0x19, PT ;  /* 0x000000190400780c */ /* 0x000fe20003f24270 */
[----:B------:R-:W-:Y:S02]  /*3850*/  BSSY B1, `(.L_x_56) ;  /* 0x0000009000017945 */ /* 0x000fe40003800000 */
[----:B------:R-:W-:-:S04]  /*3860*/  FMUL R23, R14, R91 ;  /* 0x0000005b0e177220 */ /* 0x000fc80000400000 */
[----:B------:R-:W-:Y:S01]  /*3870*/  FFMA R23, R68, R90, R23 ;  /* 0x0000005a44177223 */ /* 0x000fe20000000017 */
[----:B------:R-:W-:-:S04]  /*3880*/  P2R R68, PR, RZ, 0x2 ;  /* 0x00000002ff447803 */ /* 0x000fc80000000000 */
[----:B------:R-:W-:-:S05]  /*3890*/  F2FP.BF16.F32.PACK_AB R23, RZ, R23 ;  /* 0x00000017ff17723e */ /* 0x000fca00000010ff */
[----:B------:R0:W-:Y:S01]  /*38a0*/  @P0 STG.E.U16 desc[UR36][R20.64+0x30], R23 ;  /* 0x0000301714000986 */ /* 0x0001e2000c101524 */
[----:B------:R-:W-:-:S13]  /*38b0*/  ISETP.GT.AND P0, PT, R3, RZ, P1 ;  /* 0x000000ff0300720c */ /* 0x000fda0000f04270 */
[----:B0-----:R-:W-:Y:S05]  /*38c0*/  @!P0 BRA `(.L_x_57) ;  /* 0x0000000000048947 */ /* 0x001fea0003800000 */
[----:B------:R0:W5:Y:S02]  /*38d0*/  LDG.E.LTC128B.U16 R116, desc[UR36][R8.64+0x32] ;  /* 0x0000322408747981 */ /* 0x000164000c1e1520 */
.L_x_57:
[----:B------:R-:W-:Y:S05]  /*38e0*/  BSYNC B1 ;  /* 0x0000000000017941 */ /* 0x000fea0003800000 */
.L_x_56:
        /* <DEDUP_REMOVED lines=9> */
.L_x_59:
[----:B------:R-:W-:Y:S05]  /*3980*/  BSYNC B1 ;  /* 0x0000000000017941 */ /* 0x000fea0003800000 */
.L_x_58:
        /* <DEDUP_REMOVED lines=9> */
.L_x_61:
[----:B------:R-:W-:Y:S05]  /*3a20*/  BSYNC B1 ;  /* 0x0000000000017941 */ /* 0x000fea0003800000 */
.L_x_60:
        /* <DEDUP_REMOVED lines=11> */
.L_x_63:
[----:B------:R-:W-:Y:S05]  /*3ae0*/  BSYNC B1 ;  /* 0x0000000000017941 */ /* 0x000fea0003800000 */
.L_x_62:
        /* <DEDUP_REMOVED lines=11> */
.L_x_65:
[----:B------:R-:W-:Y:S05]  /*3ba0*/  BSYNC B1 ;  /* 0x0000000000017941 */ /* 0x000fea0003800000 */
.L_x_64:
        /* <DEDUP_REMOVED lines=9> */
.L_x_67:
[----:B------:R-:W-:Y:S05]  /*3c40*/  BSYNC B1 ;  /* 0x0000000000017941 */ /* 0x000fea0003800000 */
.L_x_66:
        /* <DEDUP_REMOVED lines=9> */
.L_x_69:
[----:B------:R-:W-:Y:S05]  /*3ce0*/  BSYNC B1 ;  /* 0x0000000000017941 */ /* 0x000fea0003800000 */
.L_x_68:
        /* <DEDUP_REMOVED lines=11> */
.L_x_71:
[----:B------:R-:W-:Y:S05]  /*3da0*/  BSYNC B1 ;  /* 0x0000000000017941 */ /* 0x000fea0003800000 */
.L_x_70:
        /* <DEDUP_REMOVED lines=11> */
.L_x_73:
[----:B------:R-:W-:Y:S05]  /*3e60*/  BSYNC B1 ;  /* 0x0000000000017941 */ /* 0x000fea0003800000 */
.L_x_72:
        /* <DEDUP_REMOVED lines=9> */
.L_x_75:
[----:B------:R-:W-:Y:S05]  /*3f00*/  BSYNC B1 ;  /* 0x0000000000017941 */ /* 0x000fea0003800000 */
.L_x_74:
        /* <DEDUP_REMOVED lines=9> */
.L_x_77:
[----:B------:R-:W-:Y:S05]  /*3fa0*/  BSYNC B1 ;  /* 0x0000000000017941 */ /* 0x000fea0003800000 */
.L_x_76:
[----:B-----5:R-:W-:Y:S01]  /*3fb0*/  IMAD.U32 R14, R116, 0x10000, RZ ;  /* 0x00010000740e7824 */ /* 0x020fe200078e00ff */
[----:B------:R-:W-:Y:S01]  /*3fc0*/  ISETP.GT.AND P3, PT, R4, 0x30, PT ;  /* 0x000000300400780c */ /* 0x000fe20003f64270 */
[----:B------:R-:W-:Y:S02]  /*3fd0*/  BSSY B1, `(.L_x_78) ;  /* 0x0000008000017945 */ /* 0x000fe40003800000 */
[----:B------:R-:W-:-:S04]  /*3fe0*/  FMUL R14, R14, R91 ;  /* 0x0000005b0e0e7220 */ /* 0x000fc80000400000 */
[----:B------:R-:W-:-:S05]  /*3ff0*/  FFMA R14, R79, R90, R14 ;  /* 0x0000005a4f0e7223 */ /* 0x000fca000000000e */
[----:B------:R-:W-:-:S05]  /*4000*/  F2FP.BF16.F32.PACK_AB R14, RZ, R14 ;  /* 0x0000000eff0e723e */ /* 0x000fca00000010ff */
[----:B------:R0:W-:Y:S01]  /*4010*/  @P0 STG.E.U16 desc[UR36][R58.64+0x52], R14 ;  /* 0x0000520e3a000986 */ /* 0x0001e2000c101524 */
[----:B------:R-:W-:-:S13]  /*4020*/  ISETP.GT.AND P0, PT, R3, RZ, P3 ;  /* 0x000000ff0300720c */ /* 0x000fda0001f04270 */
[----:B0-----:R-:W-:Y:S05]  /*4030*/  @!P0 BRA `(.L_x_79) ;  /* 0x0000000000048947 */ /* 0x001fea0003800000 */
[----:B------:R0:W5:Y:S02]  /*4040*/  LDG.E.LTC128B.U16 R116, desc[UR36][R8.64+0x60] ;  /* 0x0000602408747981 */ /* 0x000164000c1e1520 */
.L_x_79:
[----:B------:R-:W-:Y:S05]  /*4050*/  BSYNC B1 ;  /* 0x0000000000017941 */ /* 0x000fea0003800000 */
.L_x_78:
        /* <DEDUP_REMOVED lines=10> */
.L_x_81:
[----:B------:R-:W-:Y:S05]  /*4100*/  BSYNC B1 ;  /* 0x0000000000017941 */ /* 0x000fea0003800000 */
.L_x_80:
        /* <DEDUP_REMOVED lines=9> */
.L_x_83:
[----:B------:R-:W-:Y:S05]  /*41a0*/  BSYNC B1 ;  /* 0x0000000000017941 */ /* 0x000fea0003800000 */
.L_x_82:
        /* <DEDUP_REMOVED lines=9> */
.L_x_85:
[----:B------:R-:W-:Y:S05]  /*4240*/  BSYNC B1 ;  /* 0x0000000000017941 */ /* 0x000fea0003800000 */
.L_x_84:
        /* <DEDUP_REMOVED lines=10> */
.L_x_87:
[----:B------:R-:W-:Y:S05]  /*42f0*/  BSYNC B1 ;  /* 0x0000000000017941 */ /* 0x000fea0003800000 */
.L_x_86:
[----:B-----5:R-:W-:Y:S01]  /*4300*/  IMAD.U32 R14, R116, 0x10000, RZ ;  /* 0x00010000740e7824 */ /* 0x020fe200078e00ff */
[----:B------:R-:W-:Y:S03]  /*4310*/  BSSY B1, `(.L_x_88) ;  /* 0x000000f000017945 */ /* 0x000fe60003800000 */
[----:B------:R-:W-:-:S04]  /*4320*/  FMUL R23, R14, R91 ;  /* 0x0000005b0e177220 */ /* 0x000fc80000400000 */
[----:B------:R-:W-:-:S05]  /*4330*/  FFMA R23, R84, R90, R23 ;  /* 0x0000005a54177223 */ /* 0x000fca0000000017 */
[----:B------:R-:W-:-:S05]  /*4340*/  F2FP.BF16.F32.PACK_AB R23, RZ, R23 ;  /* 0x00000017ff17723e */ /* 0x000fca00000010ff */
[----:B------:R0:W-:Y:S01]  /*4350*/  @P0 STG.E.U16 desc[UR36][R20.64+0x70], R23 ;  /* 0x0000701714000986 */ /* 0x0001e2000c101524 */
[----:B------:R-:W-:-:S05]  /*4360*/  IADD3 R64, P0, R15, R112, RZ ;  /* 0x000000700f407210 */ /* 0x000fca0007f1e0ff */
[----:B------:R-:W-:Y:S01]  /*4370*/  IMAD.X R65, R5, 0x1, R113, P0 ;  /* 0x0000000105417824 */ /* 0x000fe200000e0671 */
[----:B------:R-:W-:-:S05]  /*4380*/  IADD3 R66, P0, R15, R112, RZ ;  /* 0x000000700f427210 */ /* 0x000fca0007f1e0ff */
[----:B------:R-:W-:Y:S01]  /*4390*/  IMAD.X R67, R5, 0x1, R113, P0 ;  /* 0x0000000105437824 */ /* 0x000fe200000e0671 */
[----:B------:R-:W-:-:S05]  /*43a0*/  IADD3 R14, P0, R15, R20, RZ ;  /* 0x000000140f0e7210 */ /* 0x000fca0007f1e0ff */
[----:B------:R-:W-:Y:S01]  /*43b0*/  IMAD.X R15, R5, 0x1, R21, P0 ;  /* 0x00000001050f7824 */ /* 0x000fe200000e0615 */
[----:B------:R-:W-:-:S04]  /*43c0*/  ISETP.GT.AND P0, PT, R4, 0x39, PT ;  /* 0x000000390400780c */ /* 0x000fc80003f04270 */
[----:B------:R-:W-:-:S13]  /*43d0*/  ISETP.GT.AND P4, PT, R3, RZ, P0 ;  /* 0x000000ff0300720c */ /* 0x000fda0000784270 */
[----:B0-----:R-:W-:Y:S05]  /*43e0*/  @!P4 BRA `(.L_x_89) ;  /* 0x000000000004c947 */ /* 0x001fea0003800000 */
[----:B------:R0:W5:Y:S02]  /*43f0*/  LDG.E.LTC128B.U16 R116, desc[UR36][R8.64+0x72] ;  /* 0x0000722408747981 */ /* 0x000164000c1e1520 */
.L_x_89:
[----:B------:R-:W-:Y:S05]  /*4400*/  BSYNC B1 ;  /* 0x0000000000017941 */ /* 0x000fea0003800000 */
.L_x_88:
        /* <DEDUP_REMOVED lines=9> */
.L_x_91:
[----:B------:R-:W-:Y:S05]  /*44a0*/  BSYNC B1 ;  /* 0x0000000000017941 */ /* 0x000fea0003800000 */
.L_x_90:
        /* <DEDUP_REMOVED lines=9> */
.L_x_93:
[----:B------:R-:W-:Y:S05]  /*4540*/  BSYNC B1 ;  /* 0x0000000000017941 */ /* 0x000fea0003800000 */
.L_x_92:
[----:B-----5:R-:W-:-:S04]  /*4550*/  IMAD.U32 R4, R116, 0x10000, RZ ;  /* 0x0001000074047824 */ /* 0x020fc800078e00ff */
[----:B------:R-:W-:-:S04]  /*4560*/  FMUL R4, R4, R91 ;  /* 0x0000005b04047220 */ /* 0x000fc80000400000 */
[----:B------:R-:W-:-:S05]  /*4570*/  FFMA R4, R87, R90, R4 ;  /* 0x0000005a57047223 */ /* 0x000fca0000000004 */
[----:B------:R-:W-:-:S04]  /*4580*/  F2FP.BF16.F32.PACK_AB R4, RZ, R4 ;  /* 0x00000004ff04723e */ /* 0x000fc800000010ff */
[----:B-1-34-:R-:W-:-:S05]  /*4590*/  PRMT R8, R4, 0x7610, R8 ;  /* 0x0000761004087816 */ /* 0x01afca0000000008 */
[----:B------:R1:W-:Y:S01]  /*45a0*/  @P4 STG.E.U16 desc[UR36][R58.64+0x72], R8 ;  /* 0x000072083a004986 */ /* 0x0003e2000c101524 */
[----:B------:R-:W-:-:S13]  /*45b0*/  ISETP.GT.AND P4, PT, R3, 0x80, P6 ;  /* 0x000000800300780c */ /* 0x000fda0003784270 */
[----:B------:R-:W3:Y:S01]  /*45c0*/  @P4 LDG.E.LTC128B.U16 R116, desc[UR36][R62.64] ;  /* 0x000000243e744981 */ /* 0x000ee2000c1e1520 */
[----:B------:R-:W-:Y:S01]  /*45d0*/  BSSY B1, `(.L_x_94) ;  /* 0x000000a000017945 */ /* 0x000fe20003800000 */
[----:B---3--:R-:W-:-:S04]  /*45e0*/  IMAD.U32 R4, R116, 0x10000, RZ ;  /* 0x0001000074047824 */ /* 0x008fc800078e00ff */
[----:B------:R-:W-:-:S04]  /*45f0*/  FMUL R5, R4, R91 ;  /* 0x0000005b04057220 */ /* 0x000fc80000400000 */
[----:B------:R-:W-:-:S05]  /*4600*/  FFMA R5, R24, R90, R5 ;  /* 0x0000005a18057223 */ /* 0x000fca0000000005 */
[----:B------:R-:W-:-:S05]  /*4610*/  F2FP.BF16.F32.PACK_AB R5, RZ, R5 ;  /* 0x00000005ff05723e */ /* 0x000fca00000010ff */
[----:B------:R1:W-:Y:S01]  /*4620*/  @P4 STG.E.U16 desc[UR36][R14.64], R5 ;  /* 0x000000050e004986 */ /* 0x0003e2000c101524 */
[----:B------:R-:W-:-:S04]  /*4630*/  ISETP.NE.AND P4, PT, R119, RZ, PT ;  /* 0x000000ff7700720c */ /* 0x000fc80003f85270 */
[----:B------:R-:W-:-:S13]  /*4640*/  ISETP.GT.AND P4, PT, R3, 0x80, P4 ;  /* 0x000000800300780c */ /* 0x000fda0002784270 */
[----:B-1----:R-:W-:Y:S05]  /*4650*/  @!P4 BRA `(.L_x_95) ;  /* 0x000000000004c947 */ /* 0x002fea0003800000 */
[----:B------:R1:W5:Y:S02]  /*4660*/  LDG.E.LTC128B.U16 R116, desc[UR36][R60.64+0x2] ;  /* 0x000002243c747981 */ /* 0x000364000c1e1520 */
.L_x_95:
[----:B------:R-:W-:Y:S05]  /*4670*/  BSYNC B1 ;  /* 0x0000000000017941 */ /* 0x000fea0003800000 */
.L_x_94:
[----:B-----5:R-:W-:Y:S01]  /*4680*/  IMAD.U32 R4, R116, 0x10000, RZ ;  /* 0x0001000074047824 */ /* 0x020fe200078e00ff */
[----:B------:R-:W-:Y:S01]  /*4690*/  ISETP.GT.AND P6, PT, R3, 0x88, P6 ;  /* 0x000000880300780c */ /* 0x000fe200037c4270 */
[----:B------:R-:W-:Y:S01]  /*46a0*/  @P4 IMAD.MOV.U32 R5, RZ, RZ, R15 ;  /* 0x000000ffff054224 */ /* 0x000fe200078e000f */
[----:B------:R-:W-:Y:S01]  /*46b0*/  BSSY B1, `(.L_x_96) ;  /* 0x0000009000017945 */ /* 0x000fe20003800000 */
[----:B------:R-:W-:-:S04]  /*46c0*/  FMUL R4, R4, R91 ;  /* 0x0000005b04047220 */ /* 0x000fc80000400000 */
[----:B------:R-:W-:-:S05]  /*46d0*/  FFMA R4, R25, R90, R4 ;  /* 0x0000005a19047223 */ /* 0x000fca0000000004 */
[----:B------:R-:W-:-:S04]  /*46e0*/  F2FP.BF16.F32.PACK_AB R4, RZ, R4 ;  /* 0x00000004ff04723e */ /* 0x000fc800000010ff */
[----:B------:R-:W-:Y:S01]  /*46f0*/  PRMT R8, R4, 0x7610, R8 ;  /* 0x0000761004087816 */ /* 0x000fe20000000008 */
[----:B------:R-:W-:-:S05]  /*4700*/  @P4 IMAD.MOV.U32 R4, RZ, RZ, R14 ;  /* 0x000000ffff044224 */ /* 0x000fca00078e000e */
[----:B------:R3:W-:Y:S01]  /*4710*/  @P4 STG.E.U16 desc[UR36][R4.64+0x2], R8 ;  /* 0x0000020804004986 */ /* 0x0007e2000c101524 */
[----:B------:R-:W-:Y:S05]  /*4720*/  @!P6 BRA `(.L_x_97) ;  /* 0x000000000004e947 */ /* 0x000fea0003800000 */
[----:B------:R4:W5:Y:S02]  /*4730*/  LDG.E.LTC128B.U16 R116, desc[UR36][R10.64] ;  /* 0x000000240a747981 */ /* 0x000964000c1e1520 */
.L_x_97:
[----:B------:R-:W-:Y:S05]  /*4740*/  BSYNC B1 ;  /* 0x0000000000017941 */ /* 0x000fea0003800000 */
.L_x_96:
[----:B---3-5:R-:W-:Y:S01]  /*4750*/  IMAD.U32 R4, R116, 0x10000, RZ ;  /* 0x0001000074047824 */ /* 0x028fe200078e00ff */
[----:B------:R-:W-:Y:S01]  /*4760*/  ISETP.NE.AND P4, PT, R119, RZ, PT ;  /* 0x000000ff7700720c */ /* 0x000fe20003f85270 */
[----:B------:R-:W-:Y:S02]  /*4770*/  BSSY B1, `(.L_x_98) ;  /* 0x0000008000017945 */ /* 0x000fe40003800000 */
[----:B------:R-:W-:Y:S01]  /*4780*/  FMUL R5, R4, R91 ;  /* 0x0000005b04057220 */ /* 0x000fe20000400000 */
[----:B------:R-:W-:-:S03]  /*4790*/  ISETP.GT.AND P4, PT, R3, 0x88, P4 ;  /* 0x000000880300780c */ /* 0x000fc60002784270 */
[----:B------:R-:W-:-:S05]  /*47a0*/  FFMA R5, R26, R90, R5 ;  /* 0x0000005a1a057223 */ /* 0x000fca0000000005 */
[----:B------:R-:W-:-:S05]  /*47b0*/  F2FP.BF16.F32.PACK_AB R5, RZ, R5 ;  /* 0x00000005ff05723e */ /* 0x000fca00000010ff */
[----:B------:R3:W-:Y:S01]  /*47c0*/  @P6 STG.E.U16 desc[UR36][R64.64], R5 ;  /* 0x0000000540006986 */ /* 0x0007e2000c101524 */
[----:B------:R-:W-:Y:S05]  /*47d0*/  @!P4 BRA `(.L_x_99) ;  /* 0x000000000004c947 */ /* 0x000fea0003800000 */
[----:B------:R0:W5:Y:S02]  /*47e0*/  LDG.E.LTC128B.U16 R116, desc[UR36][R12.64+0x2] ;  /* 0x000002240c747981 */ /* 0x000164000c1e1520 */
.L_x_99:
[----:B------:R-:W-:Y:S05]  /*47f0*/  BSYNC B1 ;  /* 0x0000000000017941 */ /* 0x000fea0003800000 */
.L_x_98:
[----:B-----5:R-:W-:Y:S01]  /*4800*/  IMAD.U32 R4, R116, 0x10000, RZ ;  /* 0x0001000074047824 */ /* 0x020fe200078e00ff */
[----:B------:R-:W-:Y:S01]  /*4810*/  ISETP.NE.AND P6, PT, R117, RZ, PT ;  /* 0x000000ff7500720c */ /* 0x000fe20003fc5270 */
[----:B------:R-:W-:Y:S02]  /*4820*/  BSSY B1, `(.L_x_100) ;  /* 0x0000008000017945 */ /* 0x000fe40003800000 */
[----:B------:R-:W-:-:S04]  /*4830*/  FMUL R4, R4, R91 ;  /* 0x0000005b04047220 */ /* 0x000fc80000400000 */
[----:B------:R-:W-:-:S05]  /*4840*/  FFMA R4, R27, R90, R4 ;  /* 0x0000005a1b047223 */ /* 0x000fca0000000004 */
[----:B------:R-:W-:-:S05]  /*4850*/  F2FP.BF16.F32.PACK_AB R4, RZ, R4 ;  /* 0x00000004ff04723e */ /* 0x000fca00000010ff */
[----:B------:R0:W-:Y:S01]  /*4860*/  @P4 STG.E.U16 desc[UR36][R66.64+0x2], R4 ;  /* 0x0000020442004986 */ /* 0x0001e2000c101524 */
[----:B------:R-:W-:-:S13]  /*4870*/  ISETP.GT.AND P4, PT, R3, 0x80, P6 ;  /* 0x000000800300780c */ /* 0x000fda0003784270 */
[----:B0-----:R-:W-:Y:S05]  /*4880*/  @!P4 BRA `(.L_x_101) ;  /* 0x000000000004c947 */ /* 0x001fea0003800000 */
[----:B------:R0:W5:Y:S02]  /*4890*/  LDG.E.LTC128B.U16 R116, desc[UR36][R60.64+0x10] ;  /* 0x000010243c747981 */ /* 0x000164000c1e1520 */
.L_x_101:
[----:B------:R-:W-:Y:S05]  /*48a0*/  BSYNC B1 ;  /* 0x0000000000017941 */ /* 0x000fea0003800000 */
.L_x_100:
[----:B-----5:R-:W-:Y:S01]  /*48b0*/  IMAD.U32 R4, R116, 0x10000, RZ ;  /* 0x0001000074047824 */ /* 0x020fe200078e00ff */
[----:B------:R-:W-:Y:S01]  /*48c0*/  ISETP.NE.AND P6, PT, R120, RZ, PT ;  /* 0x000000ff7800720c */ /* 0x000fe20003fc5270 */
[----:B------:R-:W-:Y:S02]  /*48d0*/  BSSY B1, `(.L_x_102) ;  /* 0x000000b000017945 */ /* 0x000fe40003800000 */
[----:B---3--:R-:W-:Y:S01]  /*48e0*/  FMUL R5, R4, R91 ;  /* 0x0000005b04057220 */ /* 0x008fe20000400000 */
[----:B------:R-:W-:-:S03]  /*48f0*/  @P4 IMAD.MOV.U32 R4, RZ, RZ, R14 ;  /* 0x000000ffff044224 */ /* 0x000fc600078e000e */
[----:B------:R-:W-:-:S05]  /*4900*/  FFMA R5, R28, R90, R5 ;  /* 0x0000005a1c057223 */ /* 0x000fca0000000005 */
[----:B------:R-:W-:-:S04]  /*4910*/  F2FP.BF16.F32.PACK_AB R5, RZ, R5 ;  /* 0x00000005ff05723e */ /* 0x000fc800000010ff */
[----:B------:R-:W-:Y:S01]  /*4920*/  PRMT R8, R5, 0x7610, R8 ;  /* 0x0000761005087816 */ /* 0x000fe20000000008 */
[----:B------:R-:W-:-:S05]  /*4930*/  @P4 IMAD.MOV.U32 R5, RZ, RZ, R15 ;  /* 0x000000ffff054224 */ /* 0x000fca00078e000f */
[----:B------:R3:W-:Y:S01]  /*4940*/  @P4 STG.E.U16 desc[UR36][R4.64+0x10], R8 ;  /* 0x0000100804004986 */ /* 0x0007e2000c101524 */
[----:B------:R-:W-:-:S13]  /*4950*/  ISETP.GT.AND P4, PT, R3, 0x80, P6 ;  /* 0x000000800300780c */ /* 0x000fda0003784270 */
[----:B---3--:R-:W-:Y:S05]  /*4960*/  @!P4 BRA `(.L_x_103) ;  /* 0x000000000004c947 */ /* 0x008fea0003800000 */
[----:B------:R3:W5:Y:S02]  /*4970*/  LDG.E.LTC128B.U16 R116, desc[UR36][R60.64+0x12] ;  /* 0x000012243c747981 */ /* 0x000764000c1e1520 */
.L_x_103:
[----:B------:R-:W-:Y:S05]  /*4980*/  BSYNC B1 ;  /* 0x0000000000017941 */ /* 0x000fea0003800000 */
.L_x_102:
[----:B-----5:R-:W-:Y:S01]  /*4990*/  IMAD.U32 R4, R116, 0x10000, RZ ;  /* 0x0001000074047824 */ /* 0x020fe200078e00ff */
[----:B------:R-:W-:Y:S01]  /*49a0*/  BSSY B1, `(.L_x_104) ;  /* 0x000000c000017945 */ /* 0x000fe20003800000 */
[----:B------:R-:W-:Y:S02]  /*49b0*/  @P4 IMAD.MOV.U32 R5, RZ, RZ, R15 ;  /* 0x000000ffff054224 */ /* 0x000fe400078e000f */
[----:B------:R-:W-:-:S04]  /*49c0*/  FMUL R4, R4, R91 ;  /* 0x0000005b04047220 */ /* 0x000fc80000400000 */
[----:B------:R-:W-:-:S05]  /*49d0*/  FFMA R4, R29, R90, R4 ;  /* 0x0000005a1d047223 */ /* 0x000fca0000000004 */
[----:B------:R-:W-:-:S04]  /*49e0*/  F2FP.BF16.F32.PACK_AB R4, RZ, R4 ;  /* 0x00000004ff04723e */ /* 0x000fc800000010ff */
[----:B------:R-:W-:Y:S01]  /*49f0*/  PRMT R8, R4, 0x7610, R8 ;  /* 0x0000761004087816 */ /* 0x000fe20000000008 */
[----:B------:R-:W-:-:S05]  /*4a00*/  @P4 IMAD.MOV.U32 R4, RZ, RZ, R14 ;  /* 0x000000ffff044224 */ /* 0x000fca00078e000e */
[----:B------:R0:W-:Y:S01]  /*4a10*/  @P4 STG.E.U16 desc[UR36][R4.64+0x12], R8 ;  /* 0x0000120804004986 */ /* 0x0001e2000c101524 */
[----:B------:R-:W-:-:S04]  /*4a20*/  ISETP.NE.AND P4, PT, R117, RZ, PT ;  /* 0x000000ff7500720c */ /* 0x000fc80003f85270 */
[----:B------:R-:W-:-:S13]  /*4a30*/  ISETP.GT.AND P4, PT, R3, 0x88, P4 ;  /* 0x000000880300780c */ /* 0x000fda0002784270 */
[----:B0-----:R-:W-:Y:S05]  /*4a40*/  @!P4 BRA `(.L_x_105) ;  /* 0x000000000004c947 */ /* 0x001fea0003800000 */
[----:B------:R0:W5:Y:S02]  /*4a50*/  LDG.E.LTC128B.U16 R116, desc[UR36][R12.64+0x10] ;  /* 0x000010240c747981 */ /* 0x000164000c1e1520 */
.L_x_105:
[----:B------:R-:W-:Y:S05]  /*4a60*/  BSYNC B1 ;  /* 0x0000000000017941 */ /* 0x000fea0003800000 */
.L_x_104:
        /* <DEDUP_REMOVED lines=9> */
.L_x_107:
[----:B------:R-:W-:Y:S05]  /*4b00*/  BSYNC B1 ;  /* 0x0000000000017941 */ /* 0x000fea0003800000 */
.L_x_106:
[----:B-----5:R-:W-:Y:S01]  /*4b10*/  IMAD.U32 R4, R116, 0x10000, RZ ;  /* 0x0001000074047824 */ /* 0x020fe200078e00ff */
[----:B------:R-:W-:Y:S01]  /*4b20*/  ISETP.NE.AND P6, PT, R121, RZ, PT ;  /* 0x000000ff7900720c */ /* 0x000fe20003fc5270 */
        /* <DEDUP_REMOVED lines=8> */
[----:B------:R-:W-:-:S13]  /*4bb0*/  ISETP.GT.AND P4, PT, R3, 0x80, P6 ;  /* 0x000000800300780c */ /* 0x000fda0003784270 */
[----:B0-----:R-:W-:Y:S05]  /*4bc0*/  @!P4 BRA `(.L_x_109) ;  /* 0x000000000004c947 */ /* 0x001fea0003800000 */
[----:B------:R0:W5:Y:S02]  /*4bd0*/  LDG.E.LTC128B.U16 R116, desc[UR36][R60.64+0x20] ;  /* 0x000020243c747981 */ /* 0x000164000c1e1520 */
.L_x_109:
[----:B------:R-:W-:Y:S05]  /*4be0*/  BSYNC B1 ;  /* 0x0000000000017941 */ /* 0x000fea0003800000 */
.L_x_108:
[----:B-----5:R-:W-:Y:S01]  /*4bf0*/  IMAD.U32 R4, R116, 0x10000, RZ ;  /* 0x0001000074047824 */ /* 0x020fe200078e00ff */
[----:B------:R-:W-:Y:S01]  /*4c00*/  ISETP.NE.AND P6, PT, R103, RZ, PT ;  /* 0x000000ff6700720c */ /* 0x000fe20003fc5270 */
[----:B------:R-:W-:Y:S02]  /*4c10*/  BSSY B1, `(.L_x_110) ;  /* 0x000000b000017945 */ /* 0x000fe40003800000 */
[----:B------:R-:W-:Y:S01]  /*4c20*/  FMUL R5, R4, R91 ;  /* 0x0000005b04057220 */ /* 0x000fe20000400000 */
[----:B------:R-:W-:-:S03]  /*4c30*/  @P4 IMAD.MOV.U32 R4, RZ, RZ, R14 ;  /* 0x000000ffff044224 */ /* 0x000fc600078e000e */
        /* <DEDUP_REMOVED lines=8> */
.L_x_111:
[----:B------:R-:W-:Y:S05]  /*4cc0*/  BSYNC B1 ;  /* 0x0000000000017941 */ /* 0x000fea0003800000 */
.L_x_110:
        /* <DEDUP_REMOVED lines=13> */
.L_x_113:
[----:B------:R-:W-:Y:S05]  /*4da0*/  BSYNC B1 ;  /* 0x0000000000017941 */ /* 0x000fea0003800000 */
.L_x_112:
[----:B-----5:R-:W-:Y:S01]  /*4db0*/  IMAD.U32 R4, R116, 0x10000, RZ ;  /* 0x0001000074047824 */ /* 0x020fe200078e00ff */
[----:B------:R-:W-:Y:S03]  /*4dc0*/  BSSY B1, `(.L_x_114) ;  /* 0x000000b000017945 */ /* 0x000fe60003800000 */
        /* <DEDUP_REMOVED lines=10> */
.L_x_115:
[----:B------:R-:W-:Y:S05]  /*4e70*/  BSYNC B1 ;  /* 0x0000000000017941 */ /* 0x000fea0003800000 */
.L_x_114:
        /* <DEDUP_REMOVED lines=13> */
.L_x_117:
[----:B------:R-:W-:Y:S05]  /*4f50*/  BSYNC B1 ;  /* 0x0000000000017941 */ /* 0x000fea0003800000 */
.L_x_116:
        /* <DEDUP_REMOVED lines=13> */
.L_x_119:
[----:B------:R-:W-:Y:S05]  /*5030*/  BSYNC B1 ;  /* 0x0000000000017941 */ /* 0x000fea0003800000 */
.L_x_118:
        /* <DEDUP_REMOVED lines=13> */
.L_x_121:
[----:B------:R-:W-:Y:S05]  /*5110*/  BSYNC B1 ;  /* 0x0000000000017941 */ /* 0x000fea0003800000 */
.L_x_120:
        /* <DEDUP_REMOVED lines=12> */
.L_x_123:
[----:B------:R-:W-:Y:S05]  /*51e0*/  BSYNC B1 ;  /* 0x0000000000017941 */ /* 0x000fea0003800000 */
.L_x_122:
        /* <DEDUP_REMOVED lines=13> */
.L_x_125:
[----:B------:R-:W-:Y:S05]  /*52c0*/  BSYNC B1 ;  /* 0x0000000000017941 */ /* 0x000fea0003800000 */
.L_x_124:
        /* <DEDUP_REMOVED lines=13> */
.L_x_127:
[----:B------:R-:W-:Y:S05]  /*53a0*/  BSYNC B1 ;  /* 0x0000000000017941 */ /* 0x000fea0003800000 */
.L_x_126:
        /* <DEDUP_REMOVED lines=13> */
.L_x_129:
[----:B------:R-:W-:Y:S05]  /*5480*/  BSYNC B1 ;  /* 0x0000000000017941 */ /* 0x000fea0003800000 */
.L_x_128:
        /* <DEDUP_REMOVED lines=12> */
.L_x_131:
[----:B------:R-:W-:Y:S05]  /*5550*/  BSYNC B1 ;  /* 0x0000000000017941 */ /* 0x000fea0003800000 */
.L_x_130:
        /* <DEDUP_REMOVED lines=13> */
.L_x_133:
[----:B------:R-:W-:Y:S05]  /*5630*/  BSYNC B1 ;  /* 0x0000000000017941 */ /* 0x000fea0003800000 */
.L_x_132:
        /* <DEDUP_REMOVED lines=12> */
.L_x_135:
[----:B------:R-:W-:Y:S05]  /*5700*/  BSYNC B1 ;  /* 0x0000000000017941 */ /* 0x000fea0003800000 */
.L_x_134:
        /* <DEDUP_REMOVED lines=12> */
.L_x_137:
[----:B------:R-:W-:Y:S05]  /*57d0*/  BSYNC B1 ;  /* 0x0000000000017941 */ /* 0x000fea0003800000 */
.L_x_136:
[----:B-----5:R-:W-:Y:S01]  /*57e0*/  IMAD.U32 R4, R116, 0x10000, RZ ;  /* 0x0001000074047824 */ /* 0x020fe200078e00ff */
[----:B------:R-:W-:Y:S01]  /*57f0*/  ISETP.GT.AND P5, PT, R3, 0x88, P5 ;  /* 0x000000880300780c */ /* 0x000fe20002fa4270 */
        /* <DEDUP_REMOVED lines=8> */
[----:B------:R-:W-:Y:S05]  /*5880*/  @!P5 BRA `(.L_x_139) ;  /* 0x000000000004d947 */ /* 0x000fea0003800000 */
[----:B------:R0:W5:Y:S02]  /*5890*/  LDG.E.LTC128B.U16 R116, desc[UR36][R12.64+0x52] ;  /* 0x000052240c747981 */ /* 0x000164000c1e1520 */
.L_x_139:
[----:B------:R-:W-:Y:S05]  /*58a0*/  BSYNC B1 ;  /* 0x0000000000017941 */ /* 0x000fea0003800000 */
.L_x_138:
[----:B0----5:R-:W-:Y:S01]  /*58b0*/  IMAD.U32 R4, R116, 0x10000, RZ ;  /* 0x0001000074047824 */ /* 0x021fe200078e00ff */
        /* <DEDUP_REMOVED lines=11> */
.L_x_141:
[----:B------:R-:W-:Y:S05]  /*5970*/  BSYNC B1 ;  /* 0x0000000000017941 */ /* 0x000fea0003800000 */
.L_x_140:
[----:B0----5:R-:W-:Y:S01]  /*5980*/  IMAD.U32 R4, R116, 0x10000, RZ ;  /* 0x0001000074047824 */ /* 0x021fe200078e00ff */
        /* <DEDUP_REMOVED lines=11> */
.L_x_143:
[----:B------:R-:W-:Y:S05]  /*5a40*/  BSYNC B1 ;  /* 0x0000000000017941 */ /* 0x000fea0003800000 */
.L_x_142:
        /* <DEDUP_REMOVED lines=12> */
.L_x_145:
[----:B------:R-:W-:Y:S05]  /*5b10*/  BSYNC B1 ;  /* 0x0000000000017941 */ /* 0x000fea0003800000 */
.L_x_144:
        /* <DEDUP_REMOVED lines=12> */
.L_x_147:
[----:B------:R-:W-:Y:S05]  /*5be0*/  BSYNC B1 ;  /* 0x0000000000017941 */ /* 0x000fea0003800000 */
.L_x_146:
        /* <DEDUP_REMOVED lines=12> */
.L_x_149:
[----:B------:R-:W-:Y:S05]  /*5cb0*/  BSYNC B1 ;  /* 0x0000000000017941 */ /* 0x000fea0003800000 */
.L_x_148:
        /* <DEDUP_REMOVED lines=12> */
.L_x_151:
[----:B------:R-:W-:Y:S05]  /*5d80*/  BSYNC B1 ;  /* 0x0000000000017941 */ /* 0x000fea0003800000 */
.L_x_150:
        /* <DEDUP_REMOVED lines=9> */
.L_x_153:
[----:B------:R-:W-:Y:S05]  /*5e20*/  BSYNC B1 ;  /* 0x0000000000017941 */ /* 0x000fea0003800000 */
.L_x_152:
        /* <DEDUP_REMOVED lines=12> */
.L_x_155:
[----:B------:R-:W-:Y:S05]  /*5ef0*/  BSYNC B1 ;  /* 0x0000000000017941 */ /* 0x000fea0003800000 */
.L_x_154:
[----:B------:R-:W-:Y:S05]  /*5f00*/  @!P0 BRA `(.L_x_156) ;  /* 0x0000001400848947 */ /* 0x000fea0003800000 */
[----:B-----5:R-:W-:-:S04]  /*5f10*/  IMAD.U32 R116, R116, 0x10000, RZ ;  /* 0x0001000074747824 */ /* 0x020fc800078e00ff */
[----:B------:R-:W-:-:S04]  /*5f20*/  FMUL R116, R116, R91 ;  /* 0x0000005b74747220 */ /* 0x000fc80000400000 */
[----:B------:R-:W-:-:S05]  /*5f30*/  FFMA R116, R55, R90, R116 ;  /* 0x0000005a37747223 */ /* 0x000fca0000000074 */
[----:B------:R-:W-:-:S05]  /*5f40*/  F2FP.BF16.F32.PACK_AB R116, RZ, R116 ;  /* 0x00000074ff74723e */ /* 0x000fca00000010ff */
[----:B------:R0:W-:Y:S01]  /*5f50*/  STG.E.U16 desc[UR36][R6.64+0x72], R116 ;  /* 0x0000727406007986 */ /* 0x0001e2000c101524 */
[----:B------:R-:W-:Y:S05]  /*5f60*/  BRA `(.L_x_156) ;  /* 0x00000014006c7947 */ /* 0x000fea0003800000 */
.L_x_33:
[----:B------:R-:W-:Y:S01]  /*5f70*/  ULDC.64 UR4, c[0x0][0x5c0] ;  /* 0x0001700000047ab9 */ /* 0x000fe20000000a00 */
[-C--:B------:R-:W-:Y:S01]  /*5f80*/  FMUL R56, R56, R90.reuse ;  /* 0x0000005a38387220 */ /* 0x080fe20000400000 */
[----:B------:R-:W-:Y:S01]  /*5f90*/  LEA R10, P1, R112, UR4, 0x1 ;  /* 0x00000004700a7c11 */ /* 0x000fe2000f8208ff */
[----:B------:R-:W-:Y:S01]  /*5fa0*/  IMAD.SHL.U32 R7, R96, 0x2, RZ ;  /* 0x0000000260077824 */ /* 0x000fe200078e00ff */
[----:B------:R-:W-:Y:S01]  /*5fb0*/  ISETP.GT.AND P3, PT, R4, 0x1, PT ;  /* 0x000000010400780c */ /* 0x000fe20003f64270 */
[----:B------:R-:W-:Y:S01]  /*5fc0*/  FMUL R57, R57, R90 ;  /* 0x0000005a39397220 */ /* 0x000fe20000400000 */
[----:B------:R-:W-:Y:S01]  /*5fd0*/  F2FP.BF16.F32.PACK_AB R56, RZ, R56 ;  /* 0x00000038ff38723e */ /* 0x000fe200000010ff */
[-C--:B------:R-:W-:Y:S01]  /*5fe0*/  FMUL R58, R58, R90.reuse ;  /* 0x0000005a3a3a7220 */ /* 0x080fe20000400000 */
[----:B------:R-:W-:Y:S01]  /*5ff0*/  LEA.HI.X R11, R112, UR5, R115, 0x1, P1 ;  /* 0x00000005700b7c11 */ /* 0x000fe200088f0c73 */
[-C--:B------:R-:W-:Y:S01]  /*6000*/  FMUL R59, R59, R90.reuse ;  /* 0x0000005a3b3b7220 */ /* 0x080fe20000400000 */
[----:B------:R-:W-:Y:S01]  /*6010*/  ISETP.GT.AND P1, PT, R3, RZ, P3 ;  /* 0x000000ff0300720c */ /* 0x000fe20001f24270 */
[----:B------:R-:W-:Y:S01]  /*6020*/  IMAD.SHL.U32 R23, R97, 0x2, RZ ;  /* 0x0000000261177824 */ /* 0x000fe200078e00ff */
[----:B------:R-:W-:Y:S01]  /*6030*/  ISETP.GT.AND P2, PT, R3, 0x8, P6 ;  /* 0x000000080300780c */ /* 0x000fe20003744270 */
[----:B------:R-:W-:Y:S01]  /*6040*/  @P0 STG.E.U16 desc[UR36][R10.64], R56 ;  /* 0x000000380a000986 */ /* 0x000fe2000c101524 */
[----:B------:R-:W-:Y:S01]  /*6050*/  SHF.L.U64.HI R5, R96, 0x1, R95 ;  /* 0x0000000160057819 */ /* 0x000fe2000001025f */
[----:B------:R-:W-:Y:S01]  /*6060*/  FMUL R60, R60, R90 ;  /* 0x0000005a3c3c7220 */ /* 0x000fe20000400000 */
[----:B------:R-:W-:Y:S01]  /*6070*/  IADD3 R8, P0, R7, R10, RZ ;  /* 0x0000000a07087210 */ /* 0x000fe20007f1e0ff */
[-C--:B------:R-:W-:Y:S01]  /*6080*/  FMUL R61, R61, R90.reuse ;  /* 0x0000005a3d3d7220 */ /* 0x080fe20000400000 */
[----:B------:R-:W-:Y:S01]  /*6090*/  F2FP.BF16.F32.PACK_AB R57, RZ, R57 ;  /* 0x00000039ff39723e */ /* 0x000fe200000010ff */
[----:B------:R-:W-:Y:S01]  /*60a0*/  FMUL R63, R63, R90 ;  /* 0x0000005a3f3f7220 */ /* 0x000fe20000400000 */
[----:B------:R-:W-:Y:S01]  /*60b0*/  F2FP.BF16.F32.PACK_AB R58, RZ, R58 ;  /* 0x0000003aff3a723e */ /* 0x000fe200000010ff */
[----:B------:R-:W-:Y:S01]  /*60c0*/  IMAD.X R9, R5, 0x1, R11, P0 ;  /* 0x0000000105097824 */ /* 0x000fe200000e060b */
[----:B------:R-:W-:Y:S01]  /*60d0*/  ISETP.GT.AND P0, PT, R3, 0x8, P3 ;  /* 0x000000080300780c */ /* 0x000fe20001f04270 */
[----:B------:R-:W-:Y:S01]  /*60e0*/  @P1 STG.E.U16 desc[UR36][R10.64+0x2], R57 ;  /* 0x000002390a001986 */ /* 0x000fe2000c101524 */
[----:B------:R-:W-:Y:S01]  /*60f0*/  F2FP.BF16.F32.PACK_AB R59, RZ, R59 ;  /* 0x0000003bff3b723e */ /* 0x000fe200000010ff */
[----:B------:R-:W-:Y:S01]  /*6100*/  FMUL R62, R62, R90 ;  /* 0x0000005a3e3e7220 */ /* 0x000fe20000400000 */
[----:B------:R-:W-:Y:S01]  /*6110*/  SHF.L.U64.HI R13, R97, 0x1, R94 ;  /* 0x00000001610d7819 */ /* 0x000fe2000001025e */
[----:B------:R-:W-:Y:S01]  /*6120*/  @P2 STG.E.U16 desc[UR36][R8.64], R58 ;  /* 0x0000003a08002986 */ /* 0x000fe2000c101524 */
[----:B------:R-:W-:Y:S01]  /*6130*/  IADD3 R6, P1, P2, R23, R10, R7 ;  /* 0x0000000a17067210 */ /* 0x000fe20007a3e007 */
[-C--:B------:R-:W-:Y:S01]  /*6140*/  FMUL R64, R64, R90.reuse ;  /* 0x0000005a40407220 */ /* 0x080fe20000400000 */
[C---:B------:R-:W-:Y:S01]  /*6150*/  ISETP.GT.AND P4, PT, R4.reuse, 0x8, PT ;  /* 0x000000080400780c */ /* 0x040fe20003f84270 */
[-C--:B------:R-:W-:Y:S01]  /*6160*/  FMUL R65, R65, R90.reuse ;  /* 0x0000005a41417220 */ /* 0x080fe20000400000 */
[----:B------:R-:W-:Y:S01]  /*6170*/  ISETP.GT.AND P3, PT, R4, 0x9, PT ;  /* 0x000000090400780c */ /* 0x000fe20003f64270 */
[-C--:B------:R-:W-:Y:S01]  /*6180*/  FMUL R66, R66, R90.reuse ;  /* 0x0000005a42427220 */ /* 0x080fe20000400000 */
[----:B------:R-:W-:Y:S01]  /*6190*/  IADD3.X R7, R13, R11, R5, P1, P2 ;  /* 0x0000000b0d077210 */ /* 0x000fe20000fe4405 */
[----:B------:R-:W-:Y:S01]  /*61a0*/  @P0 STG.E.U16 desc[UR36][R8.64+0x2], R59 ;  /* 0x0000023b08000986 */ /* 0x000fe2000c101524 */
[----:B------:R-:W-:Y:S01]  /*61b0*/  ISETP.GT.AND P1, PT, R3, RZ, P4 ;  /* 0x000000ff0300720c */ /* 0x000fe20002724270 */
[-C--:B------:R-:W-:Y:S01]  /*61c0*/  FMUL R67, R67, R90.reuse ;  /* 0x0000005a43437220 */ /* 0x080fe20000400000 */
[----:B------:R-:W-:Y:S01]  /*61d0*/  ISETP.GT.AND P0, PT, R3, RZ, P3 ;  /* 0x000000ff0300720c */ /* 0x000fe20001f04270 */
[----:B------:R-:W-:Y:S01]  /*61e0*/  FMUL R68, R68, R90 ;  /* 0x0000005a44447220 */ /* 0x000fe20000400000 */
[----:B------:R-:W-:Y:S01]  /*61f0*/  F2FP.BF16.F32.PACK_AB R60, RZ, R60 ;  /* 0x0000003cff3c723e */ /* 0x000fe200000010ff */
[-C--:B------:R-:W-:Y:S01]  /*6200*/  FMUL R69, R69, R90.reuse ;  /* 0x0000005a45457220 */ /* 0x080fe20000400000 */
[----:B------:R-:W-:Y:S01]  /*6210*/  F2FP.BF16.F32.PACK_AB R61, RZ, R61 ;  /* 0x0000003dff3d723e */ /* 0x000fe200000010ff */
[-C--:B------:R-:W-:Y:S01]  /*6220*/  FMUL R70, R70, R90.reuse ;  /* 0x0000005a46467220 */ /* 0x080fe20000400000 */
[----:B------:R-:W-:Y:S01]  /*6230*/  F2FP.BF16.F32.PACK_AB R63, RZ, R63 ;  /* 0x0000003fff3f723e */ /* 0x000fe200000010ff */
[----:B------:R-:W-:Y:S01]  /*6240*/  FMUL R71, R71, R90 ;  /* 0x0000005a47477220 */ /* 0x000fe20000400000 */
[----:B------:R-:W-:Y:S01]  /*6250*/  F2FP.BF16.F32.PACK_AB R62, RZ, R62 ;  /* 0x0000003eff3e723e */ /* 0x000fe200000010ff */
[----:B------:R-:W-:Y:S01]  /*6260*/  FMUL R72, R72, R90 ;  /* 0x0000005a48487220 */ /* 0x000fe20000400000 */
[----:B------:R-:W-:Y:S01]  /*6270*/  F2FP.BF16.F32.PACK_AB R64, RZ, R64 ;  /* 0x00000040ff40723e */ /* 0x000fe200000010ff */
[----:B------:R-:W-:Y:S01]  /*6280*/  @P1 STG.E.U16 desc[UR36][R10.64+0x10], R60 ;  /* 0x0000103c0a001986 */ /* 0x000fe2000c101524 */
[----:B------:R-:W-:Y:S01]  /*6290*/  ISETP.GT.AND P1, PT, R3, 0x8, P4 ;  /* 0x000000080300780c */ /* 0x000fe20002724270 */
[-C--:B------:R-:W-:Y:S01]  /*62a0*/  FMUL R73, R73, R90.reuse ;  /* 0x0000005a49497220 */ /* 0x080fe20000400000 */
[----:B------:R-:W-:Y:S01]  /*62b0*/  ISETP.GT.AND P2, PT, R4, 0x11, PT ;  /* 0x000000110400780c */ /* 0x000fe20003f44270 */
[----:B------:R-:W-:Y:S01]  /*62c0*/  @P0 STG.E.U16 desc[UR36][R10.64+0x12], R61 ;  /* 0x0000123d0a000986 */ /* 0x000fe2000c101524 */
[----:B------:R-:W-:Y:S01]  /*62d0*/  ISETP.GT.AND P0, PT, R3, 0x8, P3 ;  /* 0x000000080300780c */ /* 0x000fe20001f04270 */
[-C--:B------:R-:W-:Y:S01]  /*62e0*/  FMUL R74, R74, R90.reuse ;  /* 0x0000005a4a4a7220 */ /* 0x080fe20000400000 */
[----:B------:R-:W-:Y:S01]  /*62f0*/  ISETP.GT.AND P3, PT, R4, 0x10, PT ;  /* 0x000000100400780c */ /* 0x000fe20003f64270 */
[-C--:B------:R-:W-:Y:S01]  /*6300*/  FMUL R75, R75, R90.reuse ;  /* 0x0000005a4b4b7220 */ /* 0x080fe20000400000 */
[----:B------:R-:W-:Y:S01]  /*6310*/  F2FP.BF16.F32.PACK_AB R65, RZ, R65 ;  /* 0x00000041ff41723e */ /* 0x000fe200000010ff */
[----:B------:R-:W-:Y:S01]  /*6320*/  FMUL R76, R76, R90 ;  /* 0x0000005a4c4c7220 */ /* 0x000fe20000400000 */
[----:B------:R-:W-:Y:S01]  /*6330*/  F2FP.BF16.F32.PACK_AB R66, RZ, R66 ;  /* 0x00000042ff42723e */ /* 0x000fe200000010ff */
[----:B------:R-:W-:Y:S01]  /*6340*/  FMUL R77, R77, R90 ;  /* 0x0000005a4d4d7220 */ /* 0x000fe20000400000 */
[----:B------:R-:W-:Y:S01]  /*6350*/  F2FP.BF16.F32.PACK_AB R67, RZ, R67 ;  /* 0x00000043ff43723e */ /* 0x000fe200000010ff */
[----:B------:R-:W-:Y:S01]  /*6360*/  @P1 STG.E.U16 desc[UR36][R8.64+0x10], R62 ;  /* 0x0000103e08001986 */ /* 0x000fe2000c101524 */
[----:B------:R-:W-:Y:S01]  /*6370*/  F2FP.BF16.F32.PACK_AB R68, RZ, R68 ;  /* 0x00000044ff44723e */ /* 0x000fe200000010ff */
[-C--:B------:R-:W-:Y:S01]  /*6380*/  FMUL R78, R78, R90.reuse ;  /* 0x0000005a4e4e7220 */ /* 0x080fe20000400000 */
[----:B------:R-:W-:Y:S01]  /*6390*/  ISETP.GT.AND P1, PT, R4, 0x19, PT ;  /* 0x000000190400780c */ /* 0x000fe20003f24270 */
[----:B------:R-:W-:Y:S01]  /*63a0*/  @P0 STG.E.U16 desc[UR36][R8.64+0x12], R63 ;  /* 0x0000123f08000986 */ /* 0x000fe2000c101524 */
[----:B------:R-:W-:Y:S01]  /*63b0*/  ISETP.GT.AND P0, PT, R3, RZ, P3 ;  /* 0x000000ff0300720c */ /* 0x000fe20001f04270 */
[-C--:B------:R-:W-:Y:S01]  /*63c0*/  FMUL R79, R79, R90.reuse ;  /* 0x0000005a4f4f7220 */ /* 0x080fe20000400000 */
[----:B------:R-:W-:Y:S01]  /*63d0*/  F2FP.BF16.F32.PACK_AB R69, RZ, R69 ;  /* 0x00000045ff45723e */ /* 0x000fe200000010ff */
[----:B------:R-:W-:Y:S01]  /*63e0*/  FMUL R80, R80, R90 ;  /* 0x0000005a50507220 */ /* 0x000fe20000400000 */
[----:B------:R-:W-:Y:S01]  /*63f0*/  F2FP.BF16.F32.PACK_AB R70, RZ, R70 ;  /* 0x00000046ff46723e */ /* 0x000fe200000010ff */
        /* <DEDUP_REMOVED lines=8> */
[----:B------:R-:W-:Y:S01]  /*6480*/  @P0 STG.E.U16 desc[UR36][R10.64+0x20], R64 ;  /* 0x000020400a000986 */ /* 0x000fe2000c101524 */
[----:B------:R-:W-:Y:S01]  /*6490*/  ISETP.GT.AND P0, PT, R3, RZ, P2 ;  /* 0x000000ff0300720c */ /* 0x000fe20001704270 */
[-C--:B------:R-:W-:Y:S01]  /*64a0*/  FMUL R85, R85, R90.reuse ;  /* 0x0000005a55557220 */ /* 0x080fe20000400000 */
[----:B------:R-:W-:Y:S01]  /*64b0*/  F2FP.BF16.F32.PACK_AB R75, RZ, R75 ;  /* 0x0000004bff4b723e */ /* 0x000fe200000010ff */
[-C--:B------:R-:W-:Y:S01]  /*64c0*/  FMUL R86, R86, R90.reuse ;  /* 0x0000005a56567220 */ /* 0x080fe20000400000 */
[----:B------:R-:W-:Y:S01]  /*64d0*/  ISETP.GT.AND P5, PT, R4, 0x28, PT ;  /* 0x000000280400780c */ /* 0x000fe20003fa4270 */
[----:B------:R-:W-:Y:S01]  /*64e0*/  FMUL R87, R87, R90 ;  /* 0x0000005a57577220 */ /* 0x000fe20000400000 */
[----:B------:R-:W-:Y:S01]  /*64f0*/  F2FP.BF16.F32.PACK_AB R76, RZ, R76 ;  /* 0x0000004cff4c723e */ /* 0x000fe200000010ff */
[-C--:B------:R-:W-:Y:S01]  /*6500*/  FMUL R24, R24, R90.reuse ;  /* 0x0000005a18187220 */ /* 0x080fe20000400000 */
[----:B------:R-:W-:Y:S01]  /*6510*/  ISETP.GT.AND P4, PT, R4, 0x29, PT ;  /* 0x000000290400780c */ /* 0x000fe20003f84270 */
[-C--:B------:R-:W-:Y:S01]  /*6520*/  FMUL R25, R25, R90.reuse ;  /* 0x0000005a19197220 */ /* 0x080fe20000400000 */
[----:B------:R-:W-:Y:S01]  /*6530*/  F2FP.BF16.F32.PACK_AB R77, RZ, R77 ;  /* 0x0000004dff4d723e */ /* 0x000fe200000010ff */
[----:B------:R-:W-:Y:S01]  /*6540*/  FMUL R26, R26, R90 ;  /* 0x0000005a1a1a7220 */ /* 0x000fe20000400000 */
[----:B------:R-:W-:Y:S01]  /*6550*/  F2FP.BF16.F32.PACK_AB R78, RZ, R78 ;  /* 0x0000004eff4e723e */ /* 0x000fe200000010ff */
[----:B------:R-:W-:Y:S01]  /*6560*/  @P0 STG.E.U16 desc[UR36][R10.64+0x22], R65 ;  /* 0x000022410a000986 */ /* 0x000fe2000c101524 */
[----:B------:R-:W-:Y:S01]  /*6570*/  ISETP.GT.AND P0, PT, R3, 0x8, P3 ;  /* 0x000000080300780c */ /* 0x000fe20001f04270 */
[-C--:B------:R-:W-:Y:S01]  /*6580*/  FMUL R27, R27, R90.reuse ;  /* 0x0000005a1b1b7220 */ /* 0x080fe20000400000 */
[----:B------:R-:W-:Y:S01]  /*6590*/  F2FP.BF16.F32.PACK_AB R79, RZ, R79 ;  /* 0x0000004fff4f723e */ /* 0x000fe200000010ff */
[-C--:B------:R-:W-:Y:S01]  /*65a0*/  FMUL R28, R28, R90.reuse ;  /* 0x0000005a1c1c7220 */ /* 0x080fe20000400000 */
[----:B------:R-:W-:Y:S01]  /*65b0*/  ISETP.GT.AND P3, PT, R4, 0x30, PT ;  /* 0x000000300400780c */ /* 0x000fe20003f64270 */
        /* <DEDUP_REMOVED lines=8> */
[----:B------:R-:W-:Y:S01]  /*6640*/  @P0 STG.E.U16 desc[UR36][R8.64+0x20], R66 ;  /* 0x0000204208000986 */ /* 0x000fe2000c101524 */
[----:B------:R-:W-:Y:S01]  /*6650*/  ISETP.GT.AND P0, PT, R3, 0x8, P2 ;  /* 0x000000080300780c */ /* 0x000fe20001704270 */
[-C--:B------:R-:W-:Y:S01]  /*6660*/  FMUL R33, R33, R90.reuse ;  /* 0x0000005a21217220 */ /* 0x080fe20000400000 */
[----:B------:R-:W-:Y:S01]  /*6670*/  ISETP.GT.AND P2, PT, R4, 0x18, PT ;  /* 0x000000180400780c */ /* 0x000fe20003f44270 */
[----:B------:R-:W-:Y:S01]  /*6680*/  FMUL R34, R34, R90 ;  /* 0x0000005a22227220 */ /* 0x000fe20000400000 */
[----:B------:R-:W-:Y:S01]  /*6690*/  F2FP.BF16.F32.PACK_AB R84, RZ, R84 ;  /* 0x00000054ff54723e */ /* 0x000fe200000010ff */
[-C--:B------:R-:W-:Y:S01]  /*66a0*/  FMUL R35, R35, R90.reuse ;  /* 0x0000005a23237220 */ /* 0x080fe20000400000 */
[----:B------:R-:W-:Y:S01]  /*66b0*/  P2R R5, PR, RZ, 0x20 ;  /* 0x00000020ff057803 */ /* 0x000fe20000000000 */
[-C--:B------:R-:W-:Y:S01]  /*66c0*/  FMUL R36, R36, R90.reuse ;  /* 0x0000005a24247220 */ /* 0x080fe20000400000 */
[----:B------:R-:W-:Y:S01]  /*66d0*/  F2FP.BF16.F32.PACK_AB R85, RZ, R85 ;  /* 0x00000055ff55723e */ /* 0x000fe200000010ff */
[----:B------:R-:W-:Y:S01]  /*66e0*/  FMUL R37, R37, R90 ;  /* 0x0000005a25257220 */ /* 0x000fe20000400000 */
[----:B------:R-:W-:Y:S01]  /*66f0*/  F2FP.BF16.F32.PACK_AB R86, RZ, R86 ;  /* 0x00000056ff56723e */ /* 0x000fe200000010ff */
[-C--:B------:R-:W-:Y:S01]  /*6700*/  FMUL R38, R38, R90.reuse ;  /* 0x0000005a26267220 */ /* 0x080fe20000400000 */
[----:B------:R-:W-:Y:S01]  /*6710*/  F2FP.BF16.F32.PACK_AB R87, RZ, R87 ;  /* 0x00000057ff57723e */ /* 0x000fe200000010ff */
[----:B------:R-:W-:Y:S01]  /*6720*/  @P0 STG.E.U16 desc[UR36][R8.64+0x22], R67 ;  /* 0x0000224308000986 */ /* 0x000fe2000c101524 */
[----:B------:R-:W-:Y:S01]  /*6730*/  ISETP.GT.AND P0, PT, R3, RZ, P2 ;  /* 0x000000ff0300720c */ /* 0x000fe20001704270 */
        /* <DEDUP_REMOVED lines=36> */
[----:B------:R-:W-:Y:S01]  /*6980*/  FMUL R55, R55, R90 ;  /* 0x0000005a37377220 */ /* 0x000fe20000400000 */
[----:B------:R-:W-:-:S02]  /*6990*/  F2FP.BF16.F32.PACK_AB R39, RZ, R39 ;  /* 0x00000027ff27723e */ /* 0x000fc400000010ff */
[----:B------:R-:W-:Y:S01]  /*69a0*/  F2FP.BF16.F32.PACK_AB R40, RZ, R40 ;  /* 0x00000028ff28723e */ /* 0x000fe200000010ff */
[----:B------:R-:W-:Y:S01]  /*69b0*/  @P0 STG.E.U16 desc[UR36][R8.64+0x30], R70 ;  /* 0x0000304608000986 */ /* 0x000fe2000c101524 */
[----:B------:R-:W-:Y:S02]  /*69c0*/  ISETP.GT.AND P0, PT, R3, 0x8, P1 ;  /* 0x000000080300780c */ /* 0x000fe40000f04270 */
[----:B------:R-:W-:Y:S02]  /*69d0*/  ISETP.GT.AND P1, PT, R4, 0x21, PT ;  /* 0x000000210400780c */ /* 0x000fe40003f24270 */
[----:B------:R-:W-:Y:S02]  /*69e0*/  F2FP.BF16.F32.PACK_AB R41, RZ, R41 ;  /* 0x00000029ff29723e */ /* 0x000fe400000010ff */
[----:B------:R-:W-:Y:S02]  /*69f0*/  F2FP.BF16.F32.PACK_AB R42, RZ, R42 ;  /* 0x0000002aff2a723e */ /* 0x000fe400000010ff */
[----:B------:R-:W-:-:S02]  /*6a00*/  F2FP.BF16.F32.PACK_AB R43, RZ, R43 ;  /* 0x0000002bff2b723e */ /* 0x000fc400000010ff */
[----:B------:R-:W-:Y:S02]  /*6a10*/  F2FP.BF16.F32.PACK_AB R44, RZ, R44 ;  /* 0x0000002cff2c723e */ /* 0x000fe400000010ff */
[----:B------:R-:W-:Y:S01]  /*6a20*/  F2FP.BF16.F32.PACK_AB R45, RZ, R45 ;  /* 0x0000002dff2d723e */ /* 0x000fe200000010ff */
[----:B------:R-:W-:Y:S01]  /*6a30*/  @P0 STG.E.U16 desc[UR36][R8.64+0x32], R71 ;  /* 0x0000324708000986 */ /* 0x000fe2000c101524 */
[----:B------:R-:W-:Y:S02]  /*6a40*/  ISETP.GT.AND P0, PT, R3, RZ, P2 ;  /* 0x000000ff0300720c */ /* 0x000fe40001704270 */
[----:B------:R-:W-:Y:S02]  /*6a50*/  F2FP.BF16.F32.PACK_AB R46, RZ, R46 ;  /* 0x0000002eff2e723e */ /* 0x000fe400000010ff */
[----:B------:R-:W-:Y:S02]  /*6a60*/  F2FP.BF16.F32.PACK_AB R47, RZ, R47 ;  /* 0x0000002fff2f723e */ /* 0x000fe400000010ff */
[----:B------:R-:W-:-:S02]  /*6a70*/  F2FP.BF16.F32.PACK_AB R48, RZ, R48 ;  /* 0x00000030ff30723e */ /* 0x000fc400000010ff */
[----:B------:R-:W-:Y:S02]  /*6a80*/  F2FP.BF16.F32.PACK_AB R49, RZ, R49 ;  /* 0x00000031ff31723e */ /* 0x000fe400000010ff */
[----:B------:R-:W-:Y:S02]  /*6a90*/  F2FP.BF16.F32.PACK_AB R50, RZ, R50 ;  /* 0x00000032ff32723e */ /* 0x000fe400000010ff */
[----:B------:R-:W-:Y:S01]  /*6aa0*/  F2FP.BF16.F32.PACK_AB R51, RZ, R51 ;  /* 0x00000033ff33723e */ /* 0x000fe200000010ff */
[----:B------:R-:W-:Y:S01]  /*6ab0*/  @P0 STG.E.U16 desc[UR36][R10.64+0x40], R72 ;  /* 0x000040480a000986 */ /* 0x000fe2000c101524 */
[----:B------:R-:W-:Y:S02]  /*6ac0*/  ISETP.GT.AND P0, PT, R3, RZ, P1 ;  /* 0x000000ff0300720c */ /* 0x000fe40000f04270 */
[----:B------:R-:W-:Y:S02]  /*6ad0*/  F2FP.BF16.F32.PACK_AB R52, RZ, R52 ;  /* 0x00000034ff34723e */ /* 0x000fe400000010ff */
[----:B------:R-:W-:-:S02]  /*6ae0*/  F2FP.BF16.F32.PACK_AB R53, RZ, R53 ;  /* 0x00000035ff35723e */ /* 0x000fc400000010ff */
[----:B------:R-:W-:Y:S02]  /*6af0*/  F2FP.BF16.F32.PACK_AB R54, RZ, R54 ;  /* 0x00000036ff36723e */ /* 0x000fe400000010ff */
[----:B------:R-:W-:-:S05]  /*6b00*/  F2FP.BF16.F32.PACK_AB R55, RZ, R55 ;  /* 0x00000037ff37723e */ /* 0x000fca00000010ff */
[----:B------:R-:W-:Y:S01]  /*6b10*/  @P0 STG.E.U16 desc[UR36][R10.64+0x42], R73 ;  /* 0x000042490a000986 */ /* 0x000fe2000c101524 */
[----:B------:R-:W-:Y:S02]  /*6b20*/  ISETP.GT.AND P0, PT, R3, 0x8, P2 ;  /* 0x000000080300780c */ /* 0x000fe40001704270 */
[----:B------:R-:W-:-:S11]  /*6b30*/  ISETP.GT.AND P2, PT, R4, 0x38, PT ;  /* 0x000000380400780c */ /* 0x000fd60003f44270 */
[----:B------:R-:W-:Y:S01]  /*6b40*/  @P0 STG.E.U16 desc[UR36][R8.64+0x40], R74 ;  /* 0x0000404a08000986 */ /* 0x000fe2000c101524 */
[----:B------:R-:W-:-:S13]  /*6b50*/  ISETP.GT.AND P0, PT, R3, 0x8, P1 ;  /* 0x000000080300780c */ /* 0x000fda0000f04270 */
[----:B------:R-:W-:Y:S01]  /*6b60*/  @P0 STG.E.U16 desc[UR36][R8.64+0x42], R75 ;  /* 0x0000424b08000986 */ /* 0x000fe2000c101524 */
[----:B------:R-:W-:-:S13]  /*6b70*/  ISETP.GT.AND P0, PT, R3, RZ, P5 ;  /* 0x000000ff0300720c */ /* 0x000fda0002f04270 */
[----:B------:R-:W-:Y:S01]  /*6b80*/  @P0 STG.E.U16 desc[UR36][R10.64+0x50], R76 ;  /* 0x0000504c0a000986 */ /* 0x000fe2000c101524 */
[----:B------:R-:W-:-:S13]  /*6b90*/  ISETP.GT.AND P0, PT, R3, RZ, P4 ;  /* 0x000000ff0300720c */ /* 0x000fda0002704270 */
[----:B------:R-:W-:Y:S01]  /*6ba0*/  @P0 STG.E.U16 desc[UR36][R10.64+0x52], R77 ;  /* 0x0000524d0a000986 */ /* 0x000fe2000c101524 */
[----:B------:R-:W-:-:S13]  /*6bb0*/  ISETP.GT.AND P0, PT, R3, 0x8, P5 ;  /* 0x000000080300780c */ /* 0x000fda0002f04270 */
[----:B------:R-:W-:Y:S01]  /*6bc0*/  @P0 STG.E.U16 desc[UR36][R8.64+0x50], R78 ;  /* 0x0000504e08000986 */ /* 0x000fe2000c101524 */
[----:B------:R-:W-:-:S13]  /*6bd0*/  ISETP.GT.AND P0, PT, R3, 0x8, P4 ;  /* 0x000000080300780c */ /* 0x000fda0002704270 */
[----:B------:R-:W-:Y:S01]  /*6be0*/  @P0 STG.E.U16 desc[UR36][R8.64+0x52], R79 ;  /* 0x0000524f08000986 */ /* 0x000fe2000c101524 */
[----:B------:R-:W-:-:S13]  /*6bf0*/  ISETP.GT.AND P0, PT, R3, RZ, P3 ;  /* 0x000000ff0300720c */ /* 0x000fda0001f04270 */
[----:B------:R-:W-:Y:S01]  /*6c00*/  @P0 STG.E.U16 desc[UR36][R10.64+0x60], R80 ;  /* 0x000060500a000986 */ /* 0x000fe2000c101524 */
[----:B------:R-:W-:-:S04]  /*6c10*/  ISETP.GT.AND P0, PT, R4, 0x31, PT ;  /* 0x000000310400780c */ /* 0x000fc80003f04270 */
[----:B------:R-:W-:-:S13]  /*6c20*/  ISETP.GT.AND P1, PT, R3, RZ, P0 ;  /* 0x000000ff0300720c */ /* 0x000fda0000724270 */
[----:B------:R-:W-:Y:S01]  /*6c30*/  @P1 STG.E.U16 desc[UR36][R10.64+0x62], R81 ;  /* 0x000062510a001986 */ /* 0x000fe2000c101524 */
[----:B------:R-:W-:-:S13]  /*6c40*/  ISETP.GT.AND P1, PT, R3, 0x8, P3 ;  /* 0x000000080300780c */ /* 0x000fda0001f24270 */
[----:B------:R-:W-:Y:S01]  /*6c50*/  @P1 STG.E.U16 desc[UR36][R8.64+0x60], R82 ;  /* 0x0000605208001986 */ /* 0x000fe2000c101524 */
[----:B------:R-:W-:-:S13]  /*6c60*/  ISETP.GT.AND P1, PT, R3, 0x8, P0 ;  /* 0x000000080300780c */ /* 0x000fda0000724270 */
[----:B------:R-:W-:Y:S01]  /*6c70*/  @P1 STG.E.U16 desc[UR36][R8.64+0x62], R83 ;  /* 0x0000625308001986 */ /* 0x000fe2000c101524 */
[----:B------:R-:W-:-:S05]  /*6c80*/  IADD3 R14, P1, R23, R8, RZ ;  /* 0x00000008170e7210 */ /* 0x000fca0007f3e0ff */
[----:B------:R-:W-:Y:S01]  /*6c90*/  IMAD.X R15, R13, 0x1, R9, P1 ;  /* 0x000000010d0f7824 */ /* 0x000fe200008e0609 */
[----:B------:R-:W-:-:S13]  /*6ca0*/  ISETP.GT.AND P1, PT, R3, RZ, P2 ;  /* 0x000000ff0300720c */ /* 0x000fda0001724270 */
[----:B------:R-:W-:Y:S01]  /*6cb0*/  @P1 STG.E.U16 desc[UR36][R10.64+0x70], R84 ;  /* 0x000070540a001986 */ /* 0x000fe2000c101524 */
[----:B------:R-:W-:-:S05]  /*6cc0*/  IADD3 R20, P1, R23, R8, RZ ;  /* 0x0000000817147210 */ /* 0x000fca0007f3e0ff */
[----:B------:R-:W-:Y:S01]  /*6cd0*/  IMAD.X R21, R13, 0x1, R9, P1 ;  /* 0x000000010d157824 */ /* 0x000fe200008e0609 */
[----:B------:R-:W-:-:S05]  /*6ce0*/  IADD3 R12, P1, R23, R10, RZ ;  /* 0x0000000a170c7210 */ /* 0x000fca0007f3e0ff */
[----:B------:R-:W-:Y:S01]  /*6cf0*/  IMAD.X R13, R13, 0x1, R11, P1 ;  /* 0x000000010d0d7824 */ /* 0x000fe200008e060b */
[----:B------:R-:W-:-:S04]  /*6d00*/  ISETP.GT.AND P1, PT, R4, 0x39, PT ;  /* 0x000000390400780c */ /* 0x000fc80003f24270 */
[----:B------:R-:W-:-:S13]  /*6d10*/  ISETP.GT.AND P5, PT, R3, RZ, P1 ;  /* 0x000000ff0300720c */ /* 0x000fda0000fa4270 */
[----:B------:R-:W-:Y:S01]  /*6d20*/  @P5 STG.E.U16 desc[UR36][R10.64+0x72], R85 ;  /* 0x000072550a005986 */ /* 0x000fe2000c101524 */
[----:B------:R-:W-:-:S13]  /*6d30*/  ISETP.GT.AND P5, PT, R3, 0x8, P2 ;  /* 0x000000080300780c */ /* 0x000fda00017a4270 */
[----:B------:R-:W-:Y:S01]  /*6d40*/  @P5 STG.E.U16 desc[UR36][R8.64+0x70], R86 ;  /* 0x0000705608005986 */ /* 0x000fe2000c101524 */
[----:B------:R-:W-:-:S13]  /*6d50*/  ISETP.GT.AND P5, PT, R3, 0x8, P1 ;  /* 0x000000080300780c */ /* 0x000fda0000fa4270 */
[----:B------:R0:W-:Y:S01]  /*6d60*/  @P5 STG.E.U16 desc[UR36][R8.64+0x72], R87 ;  /* 0x0000725708005986 */ /* 0x0001e2000c101524 */
[C---:B------:R-:W-:Y:S02]  /*6d70*/  ISETP.GT.AND P5, PT, R3.reuse, 0x80, P6 ;  /* 0x000000800300780c */ /* 0x040fe400037a4270 */
[----:B------:R-:W-:-:S11]  /*6d80*/  ISETP.GT.AND P6, PT, R3, 0x88, P6 ;  /* 0x000000880300780c */ /* 0x000fd600037c4270 */
[----:B------:R-:W-:Y:S01]  /*6d90*/  @P5 STG.E.U16 desc[UR36][R12.64], R24 ;  /* 0x000000180c005986 */ /* 0x000fe2000c101524 */
[----:B------:R-:W-:-:S04]  /*6da0*/  ISETP.GT.AND P5, PT, R4, 0x1, PT ;  /* 0x000000010400780c */ /* 0x000fc80003fa4270 */
[----:B------:R-:W-:-:S13]  /*6db0*/  ISETP.GT.AND P5, PT, R3, 0x80, P5 ;  /* 0x000000800300780c */ /* 0x000fda0002fa4270 */
[----:B0-----:R-:W-:Y:S02]  /*6dc0*/  @P5 IMAD.MOV.U32 R8, RZ, RZ, R12 ;  /* 0x000000ffff085224 */ /* 0x001fe400078e000c */
[----:B------:R-:W-:-:S05]  /*6dd0*/  @P5 IMAD.MOV.U32 R9, RZ, RZ, R13 ;  /* 0x000000ffff095224 */ /* 0x000fca00078e000d */
[----:B------:R0:W-:Y:S01]  /*6de0*/  @P5 STG.E.U16 desc[UR36][R8.64+0x2], R25 ;  /* 0x0000021908005986 */ /* 0x0001e2000c101524 */
[----:B------:R-:W-:-:S03]  /*6df0*/  ISETP.NE.AND P5, PT, R5, RZ, PT ;  /* 0x000000ff0500720c */ /* 0x000fc60003fa5270 */
[----:B------:R-:W-:Y:S01]  /*6e00*/  @P6 STG.E.U16 desc[UR36][R14.64], R26 ;  /* 0x0000001a0e006986 */ /* 0x000fe2000c101524 */
[----:B------:R-:W-:-:S04]  /*6e10*/  ISETP.GT.AND P6, PT, R4, 0x1, PT ;  /* 0x000000010400780c */ /* 0x000fc80003fc4270 */
[----:B------:R-:W-:-:S13]  /*6e20*/  ISETP.GT.AND P6, PT, R3, 0x88, P6 ;  /* 0x000000880300780c */ /* 0x000fda00037c4270 */
[----:B------:R-:W-:Y:S01]  /*6e30*/  @P6 STG.E.U16 desc[UR36][R20.64+0x2], R27 ;  /* 0x0000021b14006986 */ /* 0x000fe2000c101524 */
[----:B------:R-:W-:-:S04]  /*6e40*/  ISETP.GT.AND P6, PT, R4, 0x8, PT ;  /* 0x000000080400780c */ /* 0x000fc80003fc4270 */
[----:B------:R-:W-:-:S13]  /*6e50*/  ISETP.GT.AND P6, PT, R3, 0x80, P6 ;  /* 0x000000800300780c */ /* 0x000fda00037c4270 */
[----:B0-----:R-:W-:Y:S02]  /*6e60*/  @P6 IMAD.MOV.U32 R8, RZ, RZ, R12 ;  /* 0x000000ffff086224 */ /* 0x001fe400078e000c */
[----:B------:R-:W-:-:S05]  /*6e70*/  @P6 IMAD.MOV.U32 R9, RZ, RZ, R13 ;  /* 0x000000ffff096224 */ /* 0x000fca00078e000d */
[----:B------:R0:W-:Y:S01]  /*6e80*/  @P6 STG.E.U16 desc[UR36][R8.64+0x10], R28 ;  /* 0x0000101c08006986 */ /* 0x0001e2000c101524 */
[----:B------:R-:W-:-:S04]  /*6e90*/  ISETP.GT.AND P6, PT, R4, 0x9, PT ;  /* 0x000000090400780c */ /* 0x000fc80003fc4270 */
[----:B------:R-:W-:-:S13]  /*6ea0*/  ISETP.GT.AND P6, PT, R3, 0x80, P6 ;  /* 0x000000800300780c */ /* 0x000fda00037c4270 */
[----:B0-----:R-:W-:Y:S02]  /*6eb0*/  @P6 IMAD.MOV.U32 R8, RZ, RZ, R12 ;  /* 0x000000ffff086224 */ /* 0x001fe400078e000c */
[----:B------:R-:W-:-:S05]  /*6ec0*/  @P6 IMAD.MOV.U32 R9, RZ, RZ, R13 ;  /* 0x000000ffff096224 */ /* 0x000fca00078e000d */
[----:B------:R0:W-:Y:S01]  /*6ed0*/  @P6 STG.E.U16 desc[UR36][R8.64+0x12], R29 ;  /* 0x0000121d08006986 */ /* 0x0001e2000c101524 */
[----:B------:R-:W-:-:S04]  /*6ee0*/  ISETP.GT.AND P6, PT, R4, 0x8, PT ;  /* 0x000000080400780c */ /* 0x000fc80003fc4270 */
[----:B------:R-:W-:-:S13]  /*6ef0*/  ISETP.GT.AND P6, PT, R3, 0x88, P6 ;  /* 0x000000880300780c */ /* 0x000fda00037c4270 */
        /* <DEDUP_REMOVED lines=45> */
[----:B------:R-:W-:Y:S01]  /*71d0*/  @P6 STG.E.U16 desc[UR36][R8.64+0x42], R41 ;  /* 0x0000422908006986 */ /* 0x000fe2000c101524 */
[----:B------:R-:W-:-:S04]  /*71e0*/  ISETP.GT.AND P6, PT, R4, 0x20, PT ;  /* 0x000000200400780c */ /* 0x000fc80003fc4270 */
[----:B------:R-:W-:-:S13]  /*71f0*/  ISETP.GT.AND P6, PT, R3, 0x88, P6 ;  /* 0x000000880300780c */ /* 0x000fda00037c4270 */
[----:B------:R-:W-:Y:S01]  /*7200*/  @P6 STG.E.U16 desc[UR36][R6.64+0x40], R42 ;  /* 0x0000402a06006986 */ /* 0x000fe2000c101524 */
[----:B------:R-:W-:-:S04]  /*7210*/  ISETP.GT.AND P6, PT, R4, 0x21, PT ;  /* 0x000000210400780c */ /* 0x000fc80003fc4270 */
[----:B------:R-:W-:-:S13]  /*7220*/  ISETP.GT.AND P6, PT, R3, 0x88, P6 ;  /* 0x000000880300780c */ /* 0x000fda00037c4270 */
[----:B------:R-:W-:Y:S02]  /*7230*/  @P6 IMAD.MOV.U32 R4, RZ, RZ, R6 ;  /* 0x000000ffff046224 */ /* 0x000fe400078e0006 */
[----:B------:R-:W-:-:S05]  /*7240*/  @P6 IMAD.MOV.U32 R5, RZ, RZ, R7 ;  /* 0x000000ffff056224 */ /* 0x000fca00078e0007 */
[----:B------:R0:W-:Y:S01]  /*7250*/  @P6 STG.E.U16 desc[UR36][R4.64+0x42], R43 ;  /* 0x0000422b04006986 */ /* 0x0001e2000c101524 */
[C---:B------:R-:W-:Y:S02]  /*7260*/  ISETP.GT.AND P6, PT, R3.reuse, 0x80, P5 ;  /* 0x000000800300780c */ /* 0x040fe40002fc4270 */
[----:B------:R-:W-:-:S11]  /*7270*/  ISETP.GT.AND P5, PT, R3, 0x88, P5 ;  /* 0x000000880300780c */ /* 0x000fd60002fa4270 */
[----:B0-----:R-:W-:Y:S02]  /*7280*/  @P6 IMAD.MOV.U32 R4, RZ, RZ, R12 ;  /* 0x000000ffff046224 */ /* 0x001fe400078e000c */
[----:B------:R-:W-:-:S05]  /*7290*/  @P6 IMAD.MOV.U32 R5, RZ, RZ, R13 ;  /* 0x000000ffff056224 */ /* 0x000fca00078e000d */
[----:B------:R0:W-:Y:S01]  /*72a0*/  @P6 STG.E.U16 desc[UR36][R4.64+0x50], R44 ;  /* 0x0000502c04006986 */ /* 0x0001e2000c101524 */
[C---:B------:R-:W-:Y:S02]  /*72b0*/  ISETP.GT.AND P6, PT, R3.reuse, 0x80, P4 ;  /* 0x000000800300780c */ /* 0x040fe400027c4270 */
[----:B------:R-:W-:-:S11]  /*72c0*/  ISETP.GT.AND P4, PT, R3, 0x88, P4 ;  /* 0x000000880300780c */ /* 0x000fd60002784270 */
[----:B0-----:R-:W-:Y:S02]  /*72d0*/  @P6 IMAD.MOV.U32 R4, RZ, RZ, R12 ;  /* 0x000000ffff046224 */ /* 0x001fe400078e000c */
[----:B------:R-:W-:-:S05]  /*72e0*/  @P6 IMAD.MOV.U32 R5, RZ, RZ, R13 ;  /* 0x000000ffff056224 */ /* 0x000fca00078e000d */
[----:B------:R0:W-:Y:S02]  /*72f0*/  @P6 STG.E.U16 desc[UR36][R4.64+0x52], R45 ;  /* 0x0000522d04006986 */ /* 0x0001e4000c101524 */
[----:B0-----:R-:W-:Y:S02]  /*7300*/  @P5 IMAD.MOV.U32 R4, RZ, RZ, R6 ;  /* 0x000000ffff045224 */ /* 0x001fe400078e0006 */
[----:B------:R-:W-:-:S05]  /*7310*/  @P5 IMAD.MOV.U32 R5, RZ, RZ, R7 ;  /* 0x000000ffff055224 */ /* 0x000fca00078e0007 */
[----:B------:R0:W-:Y:S01]  /*7320*/  @P5 STG.E.U16 desc[UR36][R4.64+0x50], R46 ;  /* 0x0000502e04005986 */ /* 0x0001e2000c101524 */
[C---:B------:R-:W-:Y:S02]  /*7330*/  ISETP.GT.AND P5, PT, R3.reuse, 0x80, P3 ;  /* 0x000000800300780c */ /* 0x040fe40001fa4270 */
[----:B------:R-:W-:Y:S01]  /*7340*/  ISETP.GT.AND P3, PT, R3, 0x88, P3 ;  /* 0x000000880300780c */ /* 0x000fe20001f64270 */
        /* <DEDUP_REMOVED lines=17> */
[----:B------:R0:W-:Y:S02]  /*7460*/  @P3 STG.E.U16 desc[UR36][R4.64+0x60], R50 ;  /* 0x0000603204003986 */ /* 0x0001e4000c101524 */
[----:B0-----:R-:W-:Y:S02]  /*7470*/  @P0 IMAD.MOV.U32 R4, RZ, RZ, R6 ;  /* 0x000000ffff040224 */ /* 0x001fe400078e0006 */
[----:B------:R-:W-:-:S05]  /*7480*/  @P0 IMAD.MOV.U32 R5, RZ, RZ, R7 ;  /* 0x000000ffff050224 */ /* 0x000fca00078e0007 */
[----:B------:R0:W-:Y:S02]  /*7490*/  @P0 STG.E.U16 desc[UR36][R4.64+0x62], R51 ;  /* 0x0000623304000986 */ /* 0x0001e4000c101524 */
[----:B0-----:R-:W-:Y:S02]  /*74a0*/  @P5 IMAD.MOV.U32 R4, RZ, RZ, R12 ;  /* 0x000000ffff045224 */ /* 0x001fe400078e000c */
[----:B------:R-:W-:-:S05]  /*74b0*/  @P5 IMAD.MOV.U32 R5, RZ, RZ, R13 ;  /* 0x000000ffff055224 */ /* 0x000fca00078e000d */
[----:B------:R0:W-:Y:S04]  /*74c0*/  @P5 STG.E.U16 desc[UR36][R4.64+0x70], R52 ;  /* 0x0000703404005986 */ /* 0x0001e8000c101524 */
[----:B------:R1:W-:Y:S01]  /*74d0*/  @P4 STG.E.U16 desc[UR36][R12.64+0x72], R53 ;  /* 0x000072350c004986 */ /* 0x0003e2000c101524 */
[----:B0-----:R-:W-:Y:S02]  /*74e0*/  @P2 IMAD.MOV.U32 R4, RZ, RZ, R6 ;  /* 0x000000ffff042224 */ /* 0x001fe400078e0006 */
[----:B------:R-:W-:-:S05]  /*74f0*/  @P2 IMAD.MOV.U32 R5, RZ, RZ, R7 ;  /* 0x000000ffff052224 */ /* 0x000fca00078e0007 */
[----:B------:R1:W-:Y:S04]  /*7500*/  @P2 STG.E.U16 desc[UR36][R4.64+0x70], R54 ;  /* 0x0000703604002986 */ /* 0x0003e8000c101524 */
[----:B------:R1:W-:Y:S02]  /*7510*/  @P1 STG.E.U16 desc[UR36][R6.64+0x72], R55 ;  /* 0x0000723706001986 */ /* 0x0003e4000c101524 */
.L_x_156:
[----:B------:R-:W-:Y:S05]  /*7520*/  BSYNC B0 ;  /* 0x0000000000007941 */ /* 0x000fea0003800000 */
.L_x_32:
[----:B------:R-:W-:Y:S01]  /*7530*/  IADD3 R16, P0, R16, UR38, RZ ;  /* 0x0000002610107c10 */ /* 0x000fe2000ff1e0ff */
[----:B------:R-:W-:Y:S01]  /*7540*/  ULDC.64 UR4, c[0x0][0x650] ;  /* 0x0001940000047ab9 */ /* 0x000fe20000000a00 */
[----:B------:R-:W-:Y:S01]  /*7550*/  PRMT R3, RZ, 0x7610, R3 ;  /* 0x00007610ff037816 */ /* 0x000fe20000000003 */
[----:B------:R-:W-:Y:S01]  /*7560*/  IMAD.MOV.U32 R103, RZ, RZ, -0x1 ;  /* 0xffffffffff677424 */ /* 0x000fe200078e00ff */
[----:B------:R-:W-:Y:S01]  /*7570*/  IADD3.X R17, R17, UR41, RZ, P0, !PT ;  /* 0x0000002911117c10 */ /* 0x000fe200087fe4ff */
[----:B------:R-:W-:Y:S01]  /*7580*/  IMAD.MOV.U32 R23, RZ, RZ, -0x1 ;  /* 0xffffffffff177424 */ /* 0x000fe200078e00ff */
[----:B------:R-:W-:-:S04]  /*7590*/  ISETP.GE.U32.AND P0, PT, R16, UR4, PT ;  /* 0x0000000410007c0c */ /* 0x000fc8000bf06070 */
[----:B------:R-:W-:-:S13]  /*75a0*/  ISETP.GE.U32.AND.EX P0, PT, R17, UR5, PT, P0 ;  /* 0x0000000511007c0c */ /* 0x000fda000bf06100 */
[----:B------:R-:W-:Y:S05]  /*75b0*/  @P0 BRA `(.L_x_157) ;  /* 0x00000004004c0947 */ /* 0x000fea0003800000 */
[----:B----4-:R-:W4:Y:S01]  /*75c0*/  LDC.64 R10, c[0x0][0x628] ;  /* 0x00018a00ff0a7b82 */ /* 0x010f220000000a00 */
[----:B01----:R-:W0:Y:S01]  /*75d0*/  S2R R12, SR_CTAID.X ;  /* 0x00000000000c7919 */ /* 0x003e220000002500 */
[----:B------:R-:W-:Y:S02]  /*75e0*/  IMAD.MOV.U32 R8, RZ, RZ, R16 ;  /* 0x000000ffff087224 */ /* 0x000fe400078e0010 */
[----:B------:R-:W-:Y:S01]  /*75f0*/  IMAD.MOV.U32 R9, RZ, RZ, R17 ;  /* 0x000000ffff097224 */ /* 0x000fe200078e0011 */
[----:B------:R-:W1:Y:S03]  /*7600*/  S2R R20, SR_CTAID.Y ;  /* 0x0000000000147919 */ /* 0x000e660000002600 */
[----:B------:R-:W0:Y:S08]  /*7610*/  LDC R0, c[0x0][0x630] ;  /* 0x00018c00ff007b82 */ /* 0x000e300000000800 */
[----:B------:R-:W0:Y:S01]  /*7620*/  LDC.64 R14, c[0x0][0x620] ;  /* 0x00018800ff0e7b82 */ /* 0x000e220000000a00 */
[----:B----4-:R-:W-:-:S04]  /*7630*/  ISETP.NE.U32.AND P0, PT, R10, RZ, PT ;  /* 0x000000ff0a00720c */ /* 0x010fc80003f05070 */
[----:B------:R-:W-:-:S13]  /*7640*/  ISETP.NE.AND.EX P0, PT, R11, RZ, PT, P0 ;  /* 0x000000ff0b00720c */ /* 0x000fda0003f05300 */
[----:B01----:R-:W-:Y:S05]  /*7650*/  @!P0 BRA `(.L_x_158) ;  /* 0x0000000000288947 */ /* 0x003fea0003800000 */
        /* <DEDUP_REMOVED lines=10> */
.L_x_158:
[-CC-:B------:R-:W-:Y:S01]  /*7700*/  SHF.R.U64 R23, R8, R0.reuse, R9.reuse ;  /* 0x0000000008177219 */ /* 0x180fe20000001209 */
[----:B------:R-:W0:Y:S01]  /*7710*/  LDC.64 R26, c[0x0][0x640] ;  /* 0x00019000ff1a7b82 */ /* 0x000e220000000a00 */
[----:B------:R-:W-:Y:S01]  /*7720*/  SHF.R.U32.HI R0, RZ, R0, R9 ;  /* 0x00000000ff007219 */ /* 0x000fe20000011609 */
[----:B------:R-:W-:Y:S01]  /*7730*/  ULDC UR4, c[0x0][0x150] ;  /* 0x0000540000047ab9 */ /* 0x000fe20000000800 */
[----:B------:R-:W-:Y:S02]  /*7740*/  IADD3 R3, P0, RZ, -R23, RZ ;  /* 0x80000017ff037210 */ /* 0x000fe40007f1e0ff */
[----:B------:R-:W-:-:S03]  /*7750*/  I2FP.F32.U32 R7, R12 ;  /* 0x0000000c00077245 */ /* 0x000fc60000201000 */
[----:B------:R-:W1:Y:S01]  /*7760*/  LDC R6, c[0x0][0x618] ;  /* 0x00018600ff067b82 */ /* 0x000e620000000800 */
[----:B------:R-:W-:Y:S02]  /*7770*/  IMAD.X R5, RZ, RZ, ~R0, P0 ;  /* 0x000000ffff057224 */ /* 0x000fe400000e0e00 */
[----:B------:R-:W-:Y:S01]  /*7780*/  FMUL R7, R7, UR4 ;  /* 0x0000000407077c20 */ /* 0x000fe20008400000 */
[----:B------:R-:W-:Y:S01]  /*7790*/  ULDC UR4, c[0x0][0x154] ;  /* 0x0000550000047ab9 */ /* 0x000fe20000000800 */
[-C--:B------:R-:W-:Y:S02]  /*77a0*/  IMAD R0, R5, R14.reuse, RZ ;  /* 0x0000000e05007224 */ /* 0x080fe400078e02ff */
[C---:B------:R-:W-:Y:S01]  /*77b0*/  IMAD.WIDE.U32 R4, R3.reuse, R14, R16 ;  /* 0x0000000e03047225 */ /* 0x040fe200078e0010 */
[----:B------:R-:W4:Y:S01]  /*77c0*/  LDC R11, c[0x0][0x608] ;  /* 0x00018200ff0b7b82 */ /* 0x000f220000000800 */
[----:B------:R-:W2:Y:S02]  /*77d0*/  F2I.U32.TRUNC.NTZ R7, R7 ;  /* 0x0000000700077305 */ /* 0x000ea4000020f000 */
[----:B------:R-:W-:-:S04]  /*77e0*/  IMAD R3, R3, R15, R0 ;  /* 0x0000000f03037224 */ /* 0x000fc800078e0200 */
[----:B------:R-:W-:Y:S01]  /*77f0*/  IMAD.IADD R3, R5, 0x1, R3 ;  /* 0x0000000105037824 */ /* 0x000fe200078e0203 */
[----:B------:R-:W3:Y:S01]  /*7800*/  LDC R8, c[0x0][0x658] ;  /* 0x00019600ff087b82 */ /* 0x000ee20000000800 */
[----:B------:R-:W-:Y:S02]  /*7810*/  I2FP.F32.U32 R5, R20 ;  /* 0x0000001400057245 */ /* 0x000fe40000201000 */
[----:B0-----:R-:W-:-:S04]  /*7820*/  ISETP.NE.U32.AND P0, PT, R26, RZ, PT ;  /* 0x000000ff1a00720c */ /* 0x001fc80003f05070 */
[----:B------:R-:W-:Y:S01]  /*7830*/  ISETP.NE.AND.EX P0, PT, R27, RZ, PT, P0 ;  /* 0x000000ff1b00720c */ /* 0x000fe20003f05300 */
[----:B------:R-:W0:Y:S01]  /*7840*/  LDC R9, c[0x0][0x144] ;  /* 0x00005100ff097b82 */ /* 0x000e220000000800 */
[-C--:B-1----:R-:W-:Y:S01]  /*7850*/  SHF.R.U32.HI R0, RZ, R6.reuse, R3 ;  /* 0x00000006ff007219 */ /* 0x082fe20000011603 */
[----:B--2---:R-:W-:Y:S01]  /*7860*/  IMAD.MOV R7, RZ, RZ, -R7 ;  /* 0x000000ffff077224 */ /* 0x004fe200078e0a07 */
[----:B------:R-:W-:Y:S01]  /*7870*/  SHF.R.U64 R13, R4, R6, R3 ;  /* 0x00000006040d7219 */ /* 0x000fe20000001203 */
[----:B------:R-:W-:-:S04]  /*7880*/  FMUL R6, R5, UR4 ;  /* 0x0000000405067c20 */ /* 0x000fc80008400000 */
[----:B------:R-:W1:Y:S01]  /*7890*/  LDC R21, c[0x0][0x148] ;  /* 0x00005200ff157b82 */ /* 0x000e620000000800 */
[-CC-:B----4-:R-:W-:Y:S02]  /*78a0*/  SHF.R.U64 R10, R13, R11.reuse, R0.reuse ;  /* 0x0000000b0d0a7219 */ /* 0x190fe40000001200 */
[----:B------:R-:W-:Y:S02]  /*78b0*/  SHF.R.U32.HI R3, RZ, R11, R0 ;  /* 0x0000000bff037219 */ /* 0x000fe40000011600 */
[----:B------:R2:W4:Y:S03]  /*78c0*/  F2I.U32.TRUNC.NTZ R0, R6 ;  /* 0x0000000600007305 */ /* 0x000526000020f000 */
[----:B------:R-:W1:Y:S01]  /*78d0*/  LDC R14, c[0x0][0x648] ;  /* 0x00019200ff0e7b82 */ /* 0x000e620000000800 */
[-CC-:B---3--:R-:W-:Y:S02]  /*78e0*/  SHF.R.U64 R15, R10, R8.reuse, R3.reuse ;  /* 0x000000080a0f7219 */ /* 0x188fe40000001203 */
[----:B------:R-:W-:-:S03]  /*78f0*/  SHF.R.U32.HI R5, RZ, R8, R3 ;  /* 0x00000008ff057219 */ /* 0x000fc60000011603 */
[----:B------:R-:W-:Y:S02]  /*7900*/  IMAD.MOV.U32 R4, RZ, RZ, R15 ;  /* 0x000000ffff047224 */ /* 0x000fe400078e000f */
[----:B------:R-:W3:Y:S01]  /*7910*/  LDC R24, c[0x0][0x638] ;  /* 0x00018e00ff187b82 */ /* 0x000ee20000000800 */
[----:B0-----:R-:W-:-:S07]  /*7920*/  IMAD R25, R9, R7, R12 ;  /* 0x0000000709197224 */ /* 0x001fce00078e020c */
[----:B------:R-:W0:Y:S08]  /*7930*/  LDC R28, c[0x0][0x610] ;  /* 0x00018400ff1c7b82 */ /* 0x000e300000000800 */
[----:B------:R-:W0:Y:S01]  /*7940*/  LDC R29, c[0x0][0x600] ;  /* 0x00018000ff1d7b82 */ /* 0x000e220000000800 */
[----:B--2-4-:R-:W-:Y:S05]  /*7950*/  @!P0 BRA `(.L_x_159) ;  /* 0x0000000000288947 */ /* 0x014fea0003800000 */
[----:B------:R-:W2:Y:S02]  /*7960*/  LDC R4, c[0x0][0x64c] ;  /* 0x00019300ff047b82 */ /* 0x000ea40000000800 */
[----:B--2---:R-:W-:-:S05]  /*7970*/  IADD3 R3, P0, R15, R4, RZ ;  /* 0x000000040f037210 */ /* 0x004fca0007f1e0ff */
        /* <DEDUP_REMOVED lines=8> */
.L_x_159:
[----:B------:R-:W-:Y:S02]  /*7a00*/  ISETP.NE.AND P0, PT, R2, 0x1, PT ;  /* 0x000000010200780c */ /* 0x000fe40003f05270 */
[----:B-1----:R-:W-:Y:S01]  /*7a10*/  SHF.R.U64 R3, R4, R14, R5 ;  /* 0x0000000e04037219 */ /* 0x002fe20000001205 */
[----:B------:R-:W-:Y:S01]  /*7a20*/  IMAD.MOV R5, RZ, RZ, -R0 ;  /* 0x000000ffff057224 */ /* 0x000fe200078e0a00 */
[----:B------:R-:W-:Y:S02]  /*7a30*/  LOP3.LUT R0, R10, R101, RZ, 0xc0, !PT ;  /* 0x000000650a007212 */ /* 0x000fe400078ec0ff */
[----:B------:R-:W-:Y:S01]  /*7a40*/  LOP3.LUT R6, R13, R100, RZ, 0xc0, !PT ;  /* 0x000000640d067212 */ /* 0x000fe200078ec0ff */
[----:B------:R-:W-:Y:S02]  /*7a50*/  IMAD.MOV R4, RZ, RZ, -R3 ;  /* 0x000000ffff047224 */ /* 0x000fe400078e0a03 */
[----:B------:R-:W-:Y:S02]  /*7a60*/  IMAD R0, R93, R3, R0 ;  /* 0x000000035d007224 */ /* 0x000fe400078e0200 */
[----:B---3--:R-:W-:-:S02]  /*7a70*/  IMAD R3, R4, R24, R15 ;  /* 0x0000001804037224 */ /* 0x008fc400078e020f */
[----:B------:R-:W-:Y:S02]  /*7a80*/  @P0 IMAD R25, R21, R5, R20 ;  /* 0x0000000515190224 */ /* 0x000fe400078e0214 */
[----:B0-----:R-:W-:Y:S02]  /*7a90*/  IMAD R5, R3, R29, R6 ;  /* 0x0000001d03057224 */ /* 0x001fe400078e0206 */
[----:B------:R-:W-:Y:S02]  /*7aa0*/  IMAD R0, R0, R28, R25 ;  /* 0x0000001c00007224 */ /* 0x000fe400078e0219 */
[----:B------:R-:W-:-:S03]  /*7ab0*/  IMAD.MOV.U32 R4, RZ, RZ, 0x1 ;  /* 0x00000001ff047424 */ /* 0x000fc600078e00ff */
[----:B------:R-:W-:Y:S02]  /*7ac0*/  SEL R103, R5, R0, !P0 ;  /* 0x0000000005677207 */ /* 0x000fe40004000000 */
[----:B------:R-:W-:Y:S02]  /*7ad0*/  PRMT R3, R4, 0x7610, R3 ;  /* 0x0000761004037816 */ /* 0x000fe40000000003 */
[----:B------:R-:W-:-:S07]  /*7ae0*/  SEL R0, R0, R5, !P0 ;  /* 0x0000000500007207 */ /* 0x000fce0004000000 */
.L_x_157:
[----:B------:R-:W-:Y:S01]  /*7af0*/  UIADD3 UR42, UR43, UR42, URZ ;  /* 0x0000002a2b2a7290 */ /* 0x000fe2000fffe03f */
[----:B------:R-:W-:Y:S01]  /*7b00*/  LOP3.LUT P0, RZ, R3, 0xff, RZ, 0xc0, !PT ;  /* 0x000000ff03ff7812 */ /* 0x000fe2000780c0ff */
[----:B------:R-:W-:Y:S02]  /*7b10*/  IMAD.MOV.U32 R111, RZ, RZ, R0 ;  /* 0x000000ffff6f7224 */ /* 0x000fe400078e0000 */
[----:B------:R-:W-:Y:S02]  /*7b20*/  USHF.R.U32.HI UR4, URZ, 0x2, UR42 ;  /* 0x000000023f047899 */ /* 0x000fe4000801162a */
[----:B------:R-:W-:Y:S02]  /*7b30*/  UISETP.GT.U32.AND UP1, UPT, UR42, 0x3, UPT ;  /* 0x000000032a00788c */ /* 0x000fe4000bf24070 */
[----:B------:R-:W-:Y:S02]  /*7b40*/  ULOP3.LUT UR4, UR4, 0x1, URZ, 0xc0, !UPT ;  /* 0x0000000104047892 */ /* 0x000fe4000f8ec03f */
[----:B------:R-:W-:-:S02]  /*7b50*/  UISETP.LT.U32.AND UP1, UPT, UR43, 0x4, UP1 ;  /* 0x000000042b00788c */ /* 0x000fc40008f21070 */
[----:B------:R-:W-:Y:S02]  /*7b60*/  UISETP.NE.U32.AND UP0, UPT, UR4, 0x1, UPT ;  /* 0x000000010400788c */ /* 0x000fe4000bf05070 */
[----:B------:R-:W-:Y:S02]  /*7b70*/  USEL UR5, URZ, 0x1, !UP1 ;  /* 0x000000013f057887 */ /* 0x000fe4000c800000 */
[----:B------:R-:W-:Y:S02]  /*7b80*/  UISETP.GT.U32.AND UP0, UPT, UR43, 0x3, !UP0 ;  /* 0x000000032b00788c */ /* 0x000fe4000c704070 */
[----:B------:R-:W-:Y:S02]  /*7b90*/  ULOP3.LUT UR42, UR42, 0x3, URZ, 0xc0, !UPT ;  /* 0x000000032a2a7892 */ /* 0x000fe4000f8ec03f */
[----:B------:R-:W-:-:S04]  /*7ba0*/  USEL UR4, URZ, 0x1, !UP0 ;  /* 0x000000013f047887 */ /* 0x000fc8000c000000 */
[----:B------:R-:W-:Y:S01]  /*7bb0*/  ULOP3.LUT UR40, UR4, UR40, UR5, 0x96, !UPT ;  /* 0x0000002804287292 */ /* 0x000fe2000f8e9605 */
[----:B------:R-:W-:Y:S11]  /*7bc0*/  @P0 BRA `(.L_x_160) ;  /* 0xffffff98003c0947 */ /* 0x000ff6000383ffff */
[----:B------:R-:W-:Y:S05]  /*7bd0*/  EXIT ;  /* 0x000000000000794d */ /* 0x000fea0003800000 */
.L_x_7:
        /* <DEDUP_REMOVED lines=26> */
.L_x_162:
[----:B------:R-:W0:Y:S01]  /*7d80*/  LDC.64 R28, c[0x0][0x640] ;  /* 0x00019000ff1c7b82 */ /* 0x000e220000000a00 */
[-CC-:B------:R-:W-:Y:S01]  /*7d90*/  SHF.R.U64 R22, R14, R6.reuse, R15.reuse ;  /* 0x000000060e167219 */ /* 0x180fe2000000120f */
[----:B------:R-:W-:Y:S01]  /*7da0*/  IMAD.MOV.U32 R30, RZ, RZ, 0x1 ;  /* 0x00000001ff1e7424 */ /* 0x000fe200078e00ff */
[----:B------:R-:W-:Y:S02]  /*7db0*/  SHF.R.U32.HI R6, RZ, R6, R15 ;  /* 0x00000006ff067219 */ /* 0x000fe4000001160f */
[----:B------:R-:W-:-:S03]  /*7dc0*/  IADD3 R13, P0, RZ, -R22, RZ ;  /* 0x80000016ff0d7210 */ /* 0x000fc60007f1e0ff */
[----:B------:R-:W1:Y:S02]  /*7dd0*/  LDC R12, c[0x0][0x618] ;  /* 0x00018600ff0c7b82 */ /* 0x000e640000000800 */
[----:B------:R-:W-:-:S04]  /*7de0*/  IMAD.X R11, RZ, RZ, ~R6, P0 ;  /* 0x000000ffff0b7224 */ /* 0x000fc800000e0e06 */
[-C--:B------:R-:W-:Y:S02]  /*7df0*/  IMAD R6, R11, R26.reuse, RZ ;  /* 0x0000001a0b067224 */ /* 0x080fe400078e02ff */
[----:B------:R-:W2:Y:S01]  /*7e00*/  LDC R14, c[0x0][0x608] ;  /* 0x00018200ff0e7b82 */ /* 0x000ea20000000800 */
[----:B------:R-:W-:-:S04]  /*7e10*/  IMAD.WIDE.U32 R10, R13, R26, R16 ;  /* 0x0000001a0d0a7225 */ /* 0x000fc800078e0010 */
[----:B------:R-:W-:-:S03]  /*7e20*/  IMAD R13, R13, R27, R6 ;  /* 0x0000001b0d0d7224 */ /* 0x000fc600078e0206 */
[----:B------:R-:W3:Y:S01]  /*7e30*/  LDC R25, c[0x0][0x658] ;  /* 0x00019600ff197b82 */ /* 0x000ee20000000800 */
[----:B------:R-:W-:Y:S01]  /*7e40*/  IMAD.IADD R11, R11, 0x1, R13 ;  /* 0x000000010b0b7824 */ /* 0x000fe200078e020d */
[----:B0-----:R-:W-:-:S04]  /*7e50*/  ISETP.NE.U32.AND P0, PT, R28, RZ, PT ;  /* 0x000000ff1c00720c */ /* 0x001fc80003f05070 */
[----:B------:R-:W-:Y:S02]  /*7e60*/  ISETP.NE.AND.EX P0, PT, R29, RZ, PT, P0 ;  /* 0x000000ff1d00720c */ /* 0x000fe40003f05300 */
[----:B------:R-:W0:Y:S01]  /*7e70*/  LDC R20, c[0x0][0x600] ;  /* 0x00018000ff147b82 */ /* 0x000e220000000800 */
[-CC-:B-1----:R-:W-:Y:S01]  /*7e80*/  SHF.R.U64 R8, R10, R12.reuse, R11.reuse ;  /* 0x0000000c0a087219 */ /* 0x182fe2000000120b */
[----:B------:R-:W-:Y:S01]  /*7e90*/  IMAD.MOV.U32 R10, RZ, RZ, -0x1 ;  /* 0xffffffffff0a7424 */ /* 0x000fe200078e00ff */
[----:B------:R-:W-:-:S05]  /*7ea0*/  SHF.R.U32.HI R11, RZ, R12, R11 ;  /* 0x0000000cff0b7219 */ /* 0x000fca000001160b */
[----:B------:R-:W1:Y:S01]  /*7eb0*/  LDC R26, c[0x0][0x648] ;  /* 0x00019200ff1a7b82 */ /* 0x000e620000000800 */
[-CC-:B--2---:R-:W-:Y:S02]  /*7ec0*/  SHF.R.U64 R21, R8, R14.reuse, R11.reuse ;  /* 0x0000000e08157219 */ /* 0x184fe4000000120b */
[----:B------:R-:W-:-:S05]  /*7ed0*/  SHF.R.U32.HI R6, RZ, R14, R11 ;  /* 0x0000000eff067219 */ /* 0x000fca000001160b */
[----:B------:R-:W2:Y:S01]  /*7ee0*/  LDC R27, c[0x0][0x638] ;  /* 0x00018e00ff1b7b82 */ /* 0x000ea20000000800 */
[-C--:B---3--:R-:W-:Y:S02]  /*7ef0*/  SHF.L.U32 R10, R10, R25.reuse, RZ ;  /* 0x000000190a0a7219 */ /* 0x088fe400000006ff */
[-CC-:B------:R-:W-:Y:S02]  /*7f00*/  SHF.R.U64 R23, R21, R25.reuse, R6.reuse ;  /* 0x0000001915177219 */ /* 0x180fe40000001206 */
[----:B------:R-:W-:Y:S02]  /*7f10*/  LOP3.LUT R32, RZ, R10, RZ, 0x33, !PT ;  /* 0x0000000aff207212 */ /* 0x000fe400078e33ff */
[----:B------:R-:W-:Y:S01]  /*7f20*/  SHF.R.U32.HI R11, RZ, R25, R6 ;  /* 0x00000019ff0b7219 */ /* 0x000fe20000011606 */
[----:B------:R-:W3:Y:S01]  /*7f30*/  LDC R31, c[0x0][0x610] ;  /* 0x00018400ff1f7b82 */ /* 0x000ee20000000800 */
[----:B------:R-:W-:Y:S01]  /*7f40*/  IMAD.MOV.U32 R10, RZ, RZ, R23 ;  /* 0x000000ffff0a7224 */ /* 0x000fe200078e0017 */
[----:B------:R-:W-:Y:S06]  /*7f50*/  @!P0 BRA `(.L_x_163) ;  /* 0x0000000000288947 */ /* 0x000fec0003800000 */
        /* <DEDUP_REMOVED lines=10> */
.L_x_163:
[----:B------:R-:W-:Y:S02]  /*8000*/  ISETP.NE.AND P0, PT, R2, 0x1, PT ;  /* 0x000000010200780c */ /* 0x000fe40003f05270 */
[----:B-1----:R-:W-:Y:S01]  /*8010*/  SHF.R.U64 R6, R10, R26, R11 ;  /* 0x0000001a0a067219 */ /* 0x002fe2000000120b */
[----:B0-----:R-:W-:Y:S01]  /*8020*/  VIADD R11, R20, 0xffffffff ;  /* 0xffffffff140b7836 */ /* 0x001fe20000000000 */
[----:B------:R-:W-:Y:S02]  /*8030*/  SHF.L.U32 R30, R30, R25, RZ ;  /* 0x000000191e1e7219 */ /* 0x000fe400000006ff */
[----:B------:R-:W-:Y:S01]  /*8040*/  LOP3.LUT R5, R21, R32, RZ, 0xc0, !PT ;  /* 0x0000002015057212 */ /* 0x000fe200078ec0ff */
[----:B------:R-:W-:-:S04]  /*8050*/  IMAD.MOV R10, RZ, RZ, -R6 ;  /* 0x000000ffff0a7224 */ /* 0x000fc800078e0a06 */
[----:B------:R-:W-:Y:S01]  /*8060*/  IMAD R6, R30, R6, R5 ;  /* 0x000000061e067224 */ /* 0x000fe200078e0205 */
[----:B------:R-:W-:Y:S01]  /*8070*/  LOP3.LUT R5, R8, R11, RZ, 0xc0, !PT ;  /* 0x0000000b08057212 */ /* 0x000fe200078ec0ff */
[----:B------:R-:W-:Y:S02]  /*8080*/  @P0 IMAD R7, R9, R24, R4 ;  /* 0x0000001809070224 */ /* 0x000fe400078e0204 */
[----:B--2---:R-:W-:Y:S02]  /*8090*/  IMAD R4, R10, R27, R23 ;  /* 0x0000001b0a047224 */ /* 0x004fe400078e0217 */
[----:B---3--:R-:W-:Y:S02]  /*80a0*/  IMAD R7, R6, R31, R7 ;  /* 0x0000001f06077224 */ /* 0x008fe400078e0207 */
[----:B------:R-:W-:Y:S02]  /*80b0*/  IMAD R4, R4, R20, R5 ;  /* 0x0000001404047224 */ /* 0x000fe400078e0205 */
[----:B------:R-:W-:-:S02]  /*80c0*/  IMAD.MOV.U32 R8, RZ, RZ, 0x1 ;  /* 0x00000001ff087424 */ /* 0x000fc400078e00ff */
[----:B------:R-:W-:Y:S01]  /*80d0*/  IMAD.MOV.U32 R6, RZ, RZ, R22 ;  /* 0x000000ffff067224 */ /* 0x000fe200078e0016 */
[----:B------:R-:W-:Y:S02]  /*80e0*/  SEL R20, R4, R7, !P0 ;  /* 0x0000000704147207 */ /* 0x000fe40004000000 */
[----:B------:R-:W-:-:S07]  /*80f0*/  SEL R21, R7, R4, !P0 ;  /* 0x0000000407157207 */ /* 0x000fce0004000000 */
.L_x_161:
[----:B------:R-:W-:-:S08]  /*8100*/  NOP ;  /* 0x0000000000007918 */ /* 0x000fd00000000000 */
[----:B------:R-:W0:-:S00]  /*8110*/  USETMAXREG.DEALLOC.CTAPOOL 0x28 ;  /* 0x00000028000079c8 */ /* 0x000e0000080e0500 */
[----:B0-----:R-:W-:-:S13]  /*8120*/  ISETP.NE.AND P0, PT, R3, RZ, PT ;  /* 0x000000ff0300720c */ /* 0x001fda0003f05270 */
[----:B------:R-:W-:Y:S05]  /*8130*/  @P0 EXIT ;  /* 0x000000000000094d */ /* 0x000fea0003800000 */
[----:B------:R-:W-:Y:S01]  /*8140*/  LOP3.LUT P0, RZ, R8, 0xff, RZ, 0xc0, !PT ;  /* 0x000000ff08ff7812 */ /* 0x000fe2000780c0ff */
[----:B------:R-:W-:Y:S02]  /*8150*/  IMAD.MOV.U32 R3, RZ, RZ, 0x1 ;  /* 0x00000001ff037424 */ /* 0x000fe400078e00ff */
[----:B------:R-:W-:-:S10]  /*8160*/  IMAD.MOV.U32 R8, RZ, RZ, RZ ;  /* 0x000000ffff087224 */ /* 0x000fd400078e00ff */
[----:B------:R-:W-:Y:S05]  /*8170*/  @!P0 BRA `(.L_x_164) ;  /* 0x0000000c005c8947 */ /* 0x000fea0003800000 */
[----:B------:R-:W0:Y:S01]  /*8180*/  LDC R3, c[0x0][0x28c] ;  /* 0x0000a300ff037b82 */ /* 0x000e220000000800 */
[----:B------:R-:W1:Y:S01]  /*8190*/  S2R R12, SR_CgaCtaId ;  /* 0x00000000000c7919 */ /* 0x000e620000008800 */
[----:B------:R-:W-:Y:S01]  /*81a0*/  ULDC UR5, c[0x0][0x658] ;  /* 0x0001960000057ab9 */ /* 0x000fe20000000800 */
[----:B------:R-:W-:Y:S01]  /*81b0*/  UMOV UR6, 0xffffffff ;  /* 0xffffffff00067882 */ /* 0x000fe20000000000 */
[----:B------:R-:W-:Y:S01]  /*81c0*/  BSSY B0, `(.L_x_164) ;  /* 0x00000d2000007945 */ /* 0x000fe20003800000 */
[----:B------:R-:W-:Y:S01]  /*81d0*/  USHF.L.U32 UR6, UR6, UR5, URZ ;  /* 0x0000000506067299 */ /* 0x000fe2000800063f */
[----:B------:R-:W-:Y:S01]  /*81e0*/  IMAD.MOV.U32 R10, RZ, RZ, 0x1 ;  /* 0x00000001ff0a7424 */ /* 0x000fe200078e00ff */
[----:B------:R-:W-:Y:S01]  /*81f0*/  LOP3.LUT R19, R18, 0x2, RZ, 0xfc, !PT ;  /* 0x0000000212137812 */ /* 0x000fe200078efcff */
[----:B------:R-:W-:Y:S01]  /*8200*/  IMAD.MOV.U32 R8, RZ, RZ, RZ ;  /* 0x000000ffff087224 */ /* 0x000fe200078e00ff */
[----:B------:R-:W-:Y:S01]  /*8210*/  ULDC UR4, c[0x0][0x600] ;  /* 0x0001800000047ab9 */ /* 0x000fe20000000800 */
[----:B------:R-:W-:Y:S01]  /*8220*/  UMOV UR7, 0x1 ;  /* 0x0000000100077882 */ /* 0x000fe20000000000 */
[----:B------:R-:W-:-:S02]  /*8230*/  UIADD3 UR4, UR4, -0x1, URZ ;  /* 0xffffffff04047890 */ /* 0x000fc4000fffe03f */
[----:B------:R-:W-:Y:S02]  /*8240*/  USHF.L.U32 UR5, UR7, UR5, URZ ;  /* 0x0000000507057299 */ /* 0x000fe4000800063f */
[----:B------:R-:W-:Y:S01]  /*8250*/  ULOP3.LUT UR6, URZ, UR6, URZ, 0x33, !UPT ;  /* 0x000000063f067292 */ /* 0x000fe2000f8e333f */
[----:B------:R-:W-:Y:S01]  /*8260*/  ULDC.64 UR30, c[0x0][0x198] ;  /* 0x00006600001e7ab9 */ /* 0x000fe20000000a00 */
[----:B0-----:R-:W-:-:S05]  /*8270*/  VIADD R3, R3, 0x7f ;  /* 0x0000007f03037836 */ /* 0x001fca0000000000 */
[----:B------:R-:W-:-:S04]  /*8280*/  SHF.R.S32.HI R4, RZ, 0x1f, R3 ;  /* 0x0000001fff047819 */ /* 0x000fc80000011403 */
[----:B------:R-:W-:Y:S01]  /*8290*/  LEA.HI R4, R4, R3, RZ, 0x7 ;  /* 0x0000000304047211 */ /* 0x000fe200078f38ff */
[C---:B-1----:R-:W-:Y:S02]  /*82a0*/  IMAD.SHL.U32 R11, R12.reuse, 0x20, RZ ;  /* 0x000000200c0b7824 */ /* 0x042fe400078e00ff */
[----:B------:R-:W-:Y:S01]  /*82b0*/  IMAD.SHL.U32 R12, R12, 0x800, RZ ;  /* 0x000008000c0c7824 */ /* 0x000fe200078e00ff */
[----:B------:R-:W-:Y:S01]  /*82c0*/  SHF.R.S32.HI R9, RZ, 0x7, R4 ;  /* 0x00000007ff097819 */ /* 0x000fe20000011404 */
[----:B------:R-:W-:Y:S01]  /*82d0*/  IMAD.MOV.U32 R3, RZ, RZ, 0x1 ;  /* 0x00000001ff037424 */ /* 0x000fe200078e00ff */
[----:B------:R-:W-:Y:S02]  /*82e0*/  LOP3.LUT R11, R11, 0x20, RZ, 0xc0, !PT ;  /* 0x000000200b0b7812 */ /* 0x000fe400078ec0ff */
[----:B------:R-:W-:Y:S01]  /*82f0*/  LOP3.LUT R12, R12, 0x800, RZ, 0xc0, !PT ;  /* 0x000008000c0c7812 */ /* 0x000fe200078ec0ff */
[----:B------:R-:W-:-:S07]  /*8300*/  VIADD R13, R9, 0x1 ;  /* 0x00000001090d7836 */ /* 0x000fce0000000000 */
.L_x_175:
[----:B------:R-:W-:-:S03]  /*8310*/  UMOV UR7, 0xffffffff ;  /* 0xffffffff00077882 */ /* 0x000fc60000000000 */
[----:B------:R-:W-:Y:S05]  /*8320*/  BRA.DIV UR7, `(.L_x_165) ;  /* 0x0000000e07d87947 */ /* 0x000fea000b800000 */
[----:B------:R-:W-:-:S13]  /*8330*/  ELECT P6, URZ, PT ;  /* 0x00000000003f782f */ /* 0x000fda00038c0000 */
.L_x_186:
[----:B------:R-:W0:Y:S01]  /*8340*/  LDC R4, c[0x0][0x28c] ;  /* 0x0000a300ff047b82 */ /* 0x000e220000000800 */
[----:B------:R-:W-:Y:S01]  /*8350*/  BSSY B1, `(.L_x_166) ;  /* 0x0000044000017945 */ /* 0x000fe20003800000 */
[----:B0-----:R-:W-:-:S13]  /*8360*/  ISETP.LT.OR P6, PT, R4, 0x1, !P6 ;  /* 0x000000010400780c */ /* 0x001fda00077c1670 */
[----:B------:R-:W-:Y:S05]  /*8370*/  @P6 BRA `(.L_x_167) ;  /* 0x0000000400046947 */ /* 0x000fea0003800000 */
[----:B------:R-:W-:Y:S02]  /*8380*/  IMAD.SHL.U32 R21, R21, 0x100, RZ ;  /* 0x0000010015157824 */ /* 0x000fe400078e00ff */
[----:B------:R-:W-:Y:S02]  /*8390*/  IMAD R20, R20, 0x40, R11 ;  /* 0x0000004014147824 */ /* 0x000fe400078e020b */
[----:B------:R-:W-:Y:S02]  /*83a0*/  IMAD.MOV.U32 R24, RZ, RZ, RZ ;  /* 0x000000ffff187224 */ /* 0x000fe400078e00ff */
[----:B------:R-:W-:Y:S02]  /*83b0*/  IMAD.MOV.U32 R4, RZ, RZ, R13 ;  /* 0x000000ffff047224 */ /* 0x000fe400078e000d */
[----:B------:R-:W-:Y:S02]  /*83c0*/  IMAD.MOV.U32 R5, RZ, RZ, R3 ;  /* 0x000000ffff057224 */ /* 0x000fe400078e0003 */
[----:B------:R-:W-:-:S07]  /*83d0*/  IMAD.MOV.U32 R7, RZ, RZ, R8 ;  /* 0x000000ffff077224 */ /* 0x000fce00078e0008 */
.L_x_170:
[----:B------:R-:W0:Y:S01]  /*83e0*/  S2R R15, SR_CgaCtaId ;  /* 0x00000000000f7919 */ /* 0x000e220000008800 */
[----:B------:R-:W-:Y:S02]  /*83f0*/  MOV R14, 0x400 ;  /* 0x00000400000e7802 */ /* 0x000fe40000000f00 */
[----:B------:R-:W-:Y:S02]  /*8400*/  ISETP.NE.AND P1, PT, R0, RZ, PT ;  /* 0x000000ff0000720c */ /* 0x000fe40003f25270 */
[----:B0-----:R-:W-:Y:S02]  /*8410*/  LEA R22, R15, R14, 0x18 ;  /* 0x0000000e0f167211 */ /* 0x001fe400078ec0ff */
[----:B------:R-:W-:-:S09]  /*8420*/  SHF.L.U32 R14, R5, 0x1f, RZ ;  /* 0x0000001f050e7819 */ /* 0x000fd200000006ff */
[----:B------:R-:W0:Y:S01]  /*8430*/  @!P1 LDC R15, c[0x0][0x500] ;  /* 0x00014000ff0f9b82 */ /* 0x000e220000000800 */
[----:B------:R-:W-:-:S04]  /*8440*/  IMAD R23, R7, 0x8, R22 ;  /* 0x0000000807177824 */ /* 0x000fc800078e0216 */
[----:B------:R-:W1:Y:S02]  /*8450*/  SYNCS.PHASECHK.TRANS64.TRYWAIT P0, [R23+URZ+0x20], R14 ;  /* 0x0000200e170075a7 */ /* 0x000e64000800017f */
[----:B-1----:R-:W-:Y:S05]  /*8460*/  @!P0 BRA `(.L_x_168) ;  /* 0x0000000c00a88947 */ /* 0x002fea0003800000 */
.L_x_187:
[----:B-1----:R-:W-:Y:S01]  /*8470*/  PRMT R14, R19, 0x9910, RZ ;  /* 0x00009910130e7816 */ /* 0x002fe200000000ff */
[----:B0-----:R0:W-:Y:S03]  /*8480*/  @!P1 SYNCS.ARRIVE.TRANS64 RZ, [R23+URZ], R15 ;  /* 0x0000000f17ff99a7 */ /* 0x0011e6000800003f */
[----:B------:R-:W-:-:S13]  /*8490*/  ISETP.NE.AND P0, PT, R14, 0x2, PT ;  /* 0x000000020e00780c */ /* 0x000fda0003f05270 */
[----:B0-----:R-:W-:Y:S05]  /*84a0*/  @P0 BRA `(.L_x_169) ;  /* 0x0000000000040947 */ /* 0x001fea0003800000 */
[----:B------:R-:W-:Y:S01]  /*84b0*/  BPT.TRAP 0x1 ;  /* 0x000000040000795c */ /* 0x000fe20000300000 */
.L_x_169:
[----:B------:R-:W-:Y:S01]  /*84c0*/  IMAD R14, R7, 0x10000, R22 ;  /* 0x00010000070e7824 */ /* 0x000fe200078e0216 */
[----:B------:R-:W-:Y:S01]  /*84d0*/  R2UR UR34, R24 ;  /* 0x00000000182272ca */ /* 0x000fe200000e0000 */
[----:B------:R-:W-:Y:S01]  /*84e0*/  VIADD R4, R4, 0xffffffff ;  /* 0xffffffff04047836 */ /* 0x000fe20000000000 */
[----:B------:R-:W-:Y:S01]  /*84f0*/  R2UR UR33, R23 ;  /* 0x00000000172172ca */ /* 0x000fe200000e0000 */
[----:B------:R-:W-:Y:S01]  /*8500*/  UIADD3 UR14, UP0, UR30, 0xf0, URZ ;  /* 0x000000f01e0e7890 */ /* 0x000fe2000ff1e03f */
[----:B------:R-:W-:Y:S01]  /*8510*/  R2UR UR24, R14 ;  /* 0x000000000e1872ca */ /* 0x000fe200000e0000 */
[----:B------:R-:W-:Y:S01]  /*8520*/  IMAD R14, R7, 0x2000, R12 ;  /* 0x00002000070e7824 */ /* 0x000fe200078e020c */
[----:B------:R-:W-:Y:S01]  /*8530*/  R2UR UR36, R6 ;  /* 0x00000000062472ca */ /* 0x000fe200000e0000 */
[----:B------:R-:W-:Y:S01]  /*8540*/  UIADD3 UR42, UP1, UR30, 0x1f0, URZ ;  /* 0x000001f01e2a7890 */ /* 0x000fe2000ff3e03f */
[----:B------:R-:W-:Y:S01]  /*8550*/  R2UR UR35, R21 ;  /* 0x00000000152372ca */ /* 0x000fe200000e0000 */
[----:B------:R-:W-:Y:S01]  /*8560*/  IMAD R14, R14, 0x2, R22 ;  /* 0x000000020e0e7824 */ /* 0x000fe200078e0216 */
[----:B------:R-:W-:Y:S01]  /*8570*/  R2UR UR19, R20 ;  /* 0x00000000141372ca */ /* 0x000fe200000e0000 */
[----:B------:R-:W-:Y:S01]  /*8580*/  UIADD3.X UR15, URZ, UR31, URZ, UP0, !UPT ;  /* 0x0000001f3f0f7290 */ /* 0x000fe200087fe43f */
[----:B------:R-:W-:Y:S01]  /*8590*/  ISETP.GT.AND P1, PT, R4, 0x1, PT ;  /* 0x000000010400780c */ /* 0x000fe20003f24270 */
[----:B------:R-:W-:Y:S01]  /*85a0*/  UIADD3 UR26, UR34, 0x40, URZ ;  /* 0x00000040221a7890 */ /* 0x000fe2000fffe03f */
[----:B------:R-:W-:Y:S01]  /*85b0*/  R2UR UR8, R14 ;  /* 0x000000000e0872ca */ /* 0x000fe200000e0000 */
[----:B------:R-:W-:Y:S01]  /*85c0*/  UIADD3.X UR43, URZ, UR31, URZ, UP1, !UPT ;  /* 0x0000001f3f2b7290 */ /* 0x000fe20008ffe43f */
[----:B------:R-:W-:Y:S01]  /*85d0*/  VIADD R7, R7, 0x1 ;  /* 0x0000000107077836 */ /* 0x000fe20000000000 */
[----:B------:R-:W-:Y:S01]  /*85e0*/  UIADD3 UR32, UR24, 0x100, URZ ;  /* 0x0000010018207890 */ /* 0x000fe2000fffe03f */
[----:B------:R-:W-:Y:S01]  /*85f0*/  VIADD R24, R24, 0x80 ;  /* 0x0000008018187836 */ /* 0x000fe20000000000 */
[----:B------:R-:W-:Y:S01]  /*8600*/  UIADD3 UR24, UR24, 0x8100, URZ ;  /* 0x0000810018187890 */ /* 0x000fe2000fffe03f */
[----:B------:R-:W-:Y:S01]  /*8610*/  UMOV UR22, 0x0 ;  /* 0x0000000000167882 */ /* 0x000fe20000000000 */
[----:B------:R-:W-:Y:S01]  /*8620*/  UMOV UR23, 0x10000000 ;  /* 0x1000000000177882 */ /* 0x000fe20000000000 */
[----:B------:R-:W-:Y:S01]  /*8630*/  ISETP.NE.AND P0, PT, R7, 0x4, PT ;  /* 0x000000040700780c */ /* 0x000fe20003f05270 */
[----:B------:R-:W-:Y:S01]  /*8640*/  UMOV UR25, UR33 ;  /* 0x0000002100197c82 */ /* 0x000fe20008000000 */
[----:B------:R-:W-:Y:S01]  /*8650*/  UMOV UR28, UR36 ;  /* 0x00000024001c7c82 */ /* 0x000fe20008000000 */
[----:B------:R-:W-:-:S02]  /*8660*/  UMOV UR27, UR35 ;  /* 0x00000023001b7c82 */ /* 0x000fc40008000000 */
[----:B------:R-:W-:Y:S01]  /*8670*/  UIADD3 UR16, UR8, 0x40100, URZ ;  /* 0x0004010008107890 */ /* 0x000fe2000fffe03f */
[----:B------:R0:W-:Y:S01]  /*8680*/  UTMALDG.3D [UR32], [UR14], desc[UR22] ;  /* 0x000016200e0075b4 */ /* 0x0001e20008011000 */
[----:B------:R-:W-:Y:S01]  /*8690*/  UIADD3 UR8, UR8, 0x42100, URZ ;  /* 0x0004210008087890 */ /* 0x000fe2000fffe03f */
[----:B------:R-:W-:Y:S01]  /*86a0*/  SEL R14, RZ, 0x1, P0 ;  /* 0x00000001ff0e7807 */ /* 0x000fe20000000000 */
[----:B------:R-:W-:Y:S01]  /*86b0*/  UMOV UR7, 0x30000 ;  /* 0x0003000000077882 */ /* 0x000fe20000000000 */
[----:B------:R-:W-:Y:S01]  /*86c0*/  UMOV UR17, UR33 ;  /* 0x0000002100117c82 */ /* 0x000fe20008000000 */
[----:B------:R-:W-:Y:S01]  /*86d0*/  UMOV UR18, UR34 ;  /* 0x0000002200127c82 */ /* 0x000fe20008000000 */
[----:B------:R-:W-:Y:S01]  /*86e0*/  UMOV UR20, UR36 ;  /* 0x0000002400147c82 */ /* 0x000fe20008000000 */
[----:B------:R-:W-:Y:S01]  /*86f0*/  UMOV UR9, UR33 ;  /* 0x0000002100097c82 */ /* 0x000fe20008000000 */
[----:B------:R-:W-:Y:S01]  /*8700*/  UMOV UR11, UR19 ;  /* 0x00000013000b7c82 */ /* 0x000fe20008000000 */
[----:B------:R-:W-:Y:S01]  /*8710*/  UMOV UR12, UR36 ;  /* 0x00000024000c7c82 */ /* 0x000fe20008000000 */
[----:B------:R0:W-:Y:S01]  /*8720*/  UTMALDG.3D [UR24], [UR14], desc[UR22] ;  /* 0x000016180e0075b4 */ /* 0x0001e20008011000 */
[----:B------:R-:W-:Y:S01]  /*8730*/  UMOV UR10, UR26 ;  /* 0x0000001a000a7c82 */ /* 0x000fe20008000000 */
[----:B------:R-:W-:-:S02]  /*8740*/  LOP3.LUT R5, R5, R14, RZ, 0x3c, !PT ;  /* 0x0000000e05057212 */ /* 0x000fc400078e3cff */
[----:B------:R-:W-:Y:S01]  /*8750*/  SEL R7, R7, RZ, P0 ;  /* 0x000000ff07077207 */ /* 0x000fe20000000000 */
[----:B------:R0:W-:Y:S01]  /*8760*/  UTMALDG.3D.MULTICAST [UR16], [UR42], UR7, desc[UR22] ;  /* 0x000016102a0073b4 */ /* 0x0001e20008011807 */
[----:B------:R0:W-:Y:S02]  /*8770*/  UTMALDG.3D.MULTICAST [UR8], [UR42], UR7, desc[UR22] ;  /* 0x000016082a0073b4 */ /* 0x0001e40008011807 */
[----:B0-----:R-:W-:Y:S05]  /*8780*/  @P1 BRA `(.L_x_170) ;  /* 0xfffffffc00141947 */ /* 0x001fea000383ffff */
.L_x_167:
[----:B------:R-:W-:Y:S05]  /*8790*/  BSYNC B1 ;  /* 0x0000000000017941 */ /* 0x000fea0003800000 */
.L_x_166:
[----:B------:R-:W-:Y:S01]  /*87a0*/  LOP3.LUT P1, RZ, R10, 0xff, RZ, 0xc0, !PT ;  /* 0x000000ff0aff7812 */ /* 0x000fe2000782c0ff */
[----:B------:R-:W-:Y:S01]  /*87b0*/  IMAD.IADD R8, R9, 0x1, R8 ;  /* 0x0000000109087824 */ /* 0x000fe200078e0208 */
[----:B------:R-:W-:Y:S01]  /*87c0*/  IADD3 R16, P2, R16, UR38, RZ ;  /* 0x0000002610107c10 */ /* 0x000fe2000ff5e0ff */
[----:B------:R-:W-:Y:S01]  /*87d0*/  ULDC.64 UR8, c[0x0][0x650] ;  /* 0x0001940000087ab9 */ /* 0x000fe20000000a00 */
[----:B------:R-:W-:Y:S01]  /*87e0*/  BSSY B1, `(.L_x_171) ;  /* 0x000006d000017945 */ /* 0x000fe20003800000 */
[----:B------:R-:W-:Y:S01]  /*87f0*/  IMAD.MOV.U32 R21, RZ, RZ, -0x1 ;  /* 0xffffffffff157424 */ /* 0x000fe200078e00ff */
[----:B------:R-:W-:Y:S01]  /*8800*/  SHF.R.U32.HI R4, RZ, 0x2, R8 ;  /* 0x00000002ff047819 */ /* 0x000fe20000011608 */
[----:B------:R-:W-:Y:S01]  /*8810*/  IMAD.MOV.U32 R20, RZ, RZ, -0x1 ;  /* 0xffffffffff147424 */ /* 0x000fe200078e00ff */
[----:B------:R-:W-:Y:S02]  /*8820*/  ISETP.GT.U32.AND P0, PT, R8, 0x3, PT ;  /* 0x000000030800780c */ /* 0x000fe40003f04070 */
[----:B------:R-:W-:-:S02]  /*8830*/  LOP3.LUT R4, R4, 0x1, RZ, 0xc0, !PT ;  /* 0x0000000104047812 */ /* 0x000fc400078ec0ff */
[----:B------:R-:W-:Y:S01]  /*8840*/  ISETP.LT.U32.AND P0, PT, R9, 0x4, P0 ;  /* 0x000000040900780c */ /* 0x000fe20000701070 */
[----:B------:R-:W0:Y:S01]  /*8850*/  @P1 S2R R6, SR_CgaCtaId ;  /* 0x0000000000061919 */ /* 0x000e220000008800 */
[----:B------:R-:W-:Y:S02]  /*8860*/  @P1 MOV R5, 0x400 ;  /* 0x0000040000051802 */ /* 0x000fe40000000f00 */
[----:B------:R-:W-:Y:S02]  /*8870*/  IADD3.X R17, R17, UR41, RZ, P2, !PT ;  /* 0x0000002911117c10 */ /* 0x000fe400097fe4ff */
[----:B------:R-:W-:Y:S02]  /*8880*/  ISETP.GE.U32.AND P2, PT, R16, UR8, PT ;  /* 0x0000000810007c0c */ /* 0x000fe4000bf46070 */
[----:B------:R-:W-:Y:S02]  /*8890*/  LOP3.LUT R8, R8, 0x3, RZ, 0xc0, !PT ;  /* 0x0000000308087812 */ /* 0x000fe400078ec0ff */
[----:B------:R-:W-:-:S02]  /*88a0*/  PRMT R10, RZ, 0x7610, R10 ;  /* 0x00007610ff0a7816 */ /* 0x000fc4000000000a */
[----:B0-----:R-:W-:Y:S01]  /*88b0*/  @P1 LEA R5, R6, R5, 0x18 ;  /* 0x0000000506051211 */ /* 0x001fe200078ec0ff */
[----:B------:R-:W-:-:S03]  /*88c0*/  IMAD.MOV.U32 R6, RZ, RZ, -0x1 ;  /* 0xffffffffff067424 */ /* 0x000fc600078e00ff */
[----:B------:R0:W-:Y:S01]  /*88d0*/  @P1 SYNCS.ARRIVE.TRANS64.A1T0 RZ, [R5+URZ+0x58], RZ ;  /* 0x000058ff05ff19a7 */ /* 0x0001e2000810003f */
[----:B------:R-:W-:Y:S02]  /*88e0*/  ISETP.NE.U32.AND P1, PT, R4, 0x1, PT ;  /* 0x000000010400780c */ /* 0x000fe40003f25070 */
[----:B------:R-:W-:Y:S02]  /*88f0*/  SEL R4, RZ, 0x1, !P0 ;  /* 0x00000001ff047807 */ /* 0x000fe40004000000 */
[----:B------:R-:W-:Y:S02]  /*8900*/  ISETP.GE.U32.AND.EX P0, PT, R17, UR9, PT, P2 ;  /* 0x0000000911007c0c */ /* 0x000fe4000bf06120 */
[----:B------:R-:W-:-:S04]  /*8910*/  ISETP.GT.U32.AND P1, PT, R9, 0x3, !P1 ;  /* 0x000000030900780c */ /* 0x000fc80004f24070 */
[----:B0-----:R-:W-:-:S04]  /*8920*/  SEL R5, RZ, 0x1, !P1 ;  /* 0x00000001ff057807 */ /* 0x001fc80004800000 */
[--C-:B------:R-:W-:Y:S02]  /*8930*/  LOP3.LUT R3, R5, R3, R4.reuse, 0x96, !PT ;  /* 0x0000000305037212 */ /* 0x100fe400078e9604 */
[----:B------:R-:W-:Y:S01]  /*8940*/  PRMT R4, RZ, 0x7610, R4 ;  /* 0x00007610ff047816 */ /* 0x000fe20000000004 */
[----:B------:R-:W-:Y:S06]  /*8950*/  @P0 BRA `(.L_x_172) ;  /* 0x0000000400540947 */ /* 0x000fec0003800000 */
[----:B------:R-:W0:Y:S01]  /*8960*/  S2R R15, SR_CTAID.X ;  /* 0x00000000000f7919 */ /* 0x000e220000002500 */
[----:B------:R-:W-:Y:S01]  /*8970*/  ULDC.64 UR8, c[0x0][0x628] ;  /* 0x00018a0000087ab9 */ /* 0x000fe20000000a00 */
[----:B------:R-:W-:Y:S01]  /*8980*/  ULDC UR10, c[0x0][0x630] ;  /* 0x00018c00000a7ab9 */ /* 0x000fe20000000800 */
[----:B------:R-:W-:Y:S01]  /*8990*/  ISETP.NE.U32.AND P0, PT, RZ, UR8, PT ;  /* 0x00000008ff007c0c */ /* 0x000fe2000bf05070 */
[----:B------:R-:W1:Y:S01]  /*89a0*/  S2R R20, SR_CTAID.Y ;  /* 0x0000000000147919 */ /* 0x000e620000002600 */
[----:B------:R-:W-:Y:S01]  /*89b0*/  ULDC UR11, c[0x0][0x150] ;  /* 0x00005400000b7ab9 */ /* 0x000fe20000000800 */
[----:B------:R-:W-:Y:S01]  /*89c0*/  IMAD.MOV.U32 R4, RZ, RZ, R16 ;  /* 0x000000ffff047224 */ /* 0x000fe200078e0010 */
[----:B------:R-:W-:Y:S01]  /*89d0*/  ISETP.NE.AND.EX P0, PT, RZ, UR9, PT, P0 ;  /* 0x00000009ff007c0c */ /* 0x000fe2000bf05300 */
[----:B------:R-:W-:Y:S01]  /*89e0*/  IMAD.MOV.U32 R5, RZ, RZ, R17 ;  /* 0x000000ffff057224 */ /* 0x000fe200078e0011 */
[----:B0-----:R-:W-:-:S11]  /*89f0*/  I2FP.F32.U32 R22, R15 ;  /* 0x0000000f00167245 */ /* 0x001fd60000201000 */
[----:B------:R-:W-:Y:S05]  /*8a00*/  @!P0 BRA `(.L_x_173) ;  /* 0x0000000000288947 */ /* 0x000fea0003800000 */
[----:B------:R-:W-:Y:S02]  /*8a10*/  ULDC UR7, c[0x0][0x634] ;  /* 0x00018d0000077ab9 */ /* 0x000fe40000000800 */
[----:B------:R-:W-:-:S05]  /*8a20*/  IADD3 R5, P0, R16, UR7, RZ ;  /* 0x0000000710057c10 */ /* 0x000fca000ff1e0ff */
[----:B------:R-:W-:-:S04]  /*8a30*/  IMAD.X R21, RZ, RZ, R17, P0 ;  /* 0x000000ffff157224 */ /* 0x000fc800000e0611 */
[----:B------:R-:W-:-:S04]  /*8a40*/  IMAD.WIDE.U32 R6, R21, UR8, RZ ;  /* 0x0000000815067c25 */ /* 0x000fc8000f8e00ff */
[----:B------:R-:W-:-:S04]  /*8a50*/  IMAD.WIDE.U32 R6, P0, R5, UR9, R6 ;  /* 0x0000000905067c25 */ /* 0x000fc8000f800006 */
[----:B------:R-:W-:-:S04]  /*8a60*/  IMAD.WIDE.U32 R4, R5, UR8, RZ ;  /* 0x0000000805047c25 */ /* 0x000fc8000f8e00ff */
[----:B------:R-:W-:Y:S01]  /*8a70*/  IMAD.MOV.U32 R4, RZ, RZ, R7 ;  /* 0x000000ffff047224 */ /* 0x000fe200078e0007 */
[----:B------:R-:W-:Y:S01]  /*8a80*/  IADD3 RZ, P1, R5, R6, RZ ;  /* 0x0000000605ff7210 */ /* 0x000fe20007f3e0ff */
[----:B------:R-:W-:-:S04]  /*8a90*/  IMAD.X R5, RZ, RZ, RZ, P0 ;  /* 0x000000ffff057224 */ /* 0x000fc800000e06ff */
[----:B------:R-:W-:-:S08]  /*8aa0*/  IMAD.WIDE.U32.X R4, R21, UR9, R4, P1 ;  /* 0x0000000915047c25 */ /* 0x000fd000088e0404 */
.L_x_173:
[--C-:B------:R-:W-:Y:S01]  /*8ab0*/  SHF.R.U64 R14, R4, UR10, R5.reuse ;  /* 0x0000000a040e7c19 */ /* 0x100fe20008001205 */
[----:B------:R-:W-:Y:S01]  /*8ac0*/  FMUL R22, R22, UR11 ;  /* 0x0000000b16167c20 */ /* 0x000fe20008400000 */
[----:B------:R-:W-:Y:S01]  /*8ad0*/  SHF.R.U32.HI R4, RZ, UR10, R5 ;  /* 0x0000000aff047c19 */ /* 0x000fe20008011605 */
[----:B------:R-:W0:Y:S01]  /*8ae0*/  LDC R6, c[0x0][0x144] ;  /* 0x00005100ff067b82 */ /* 0x000e220000000800 */
[----:B------:R-:W-:Y:S01]  /*8af0*/  IADD3 R5, P0, RZ, -R14, RZ ;  /* 0x8000000eff057210 */ /* 0x000fe20007f1e0ff */
[----:B------:R-:W-:Y:S01]  /*8b00*/  ULDC UR7, c[0x0][0x154] ;  /* 0x0000550000077ab9 */ /* 0x000fe20000000800 */
[----:B-1----:R-:W-:Y:S01]  /*8b10*/  I2FP.F32.U32 R7, R20 ;  /* 0x0000001400077245 */ /* 0x002fe20000201000 */
[----:B------:R-:W1:Y:S01]  /*8b20*/  F2I.U32.TRUNC.NTZ R22, R22 ;  /* 0x0000001600167305 */ /* 0x000e62000020f000 */
[----:B------:R-:W-:Y:S01]  /*8b30*/  ULDC.64 UR8, c[0x0][0x620] ;  /* 0x0001880000087ab9 */ /* 0x000fe20000000a00 */
[----:B------:R-:W-:Y:S01]  /*8b40*/  IMAD.X R4, RZ, RZ, ~R4, P0 ;  /* 0x000000ffff047224 */ /* 0x000fe200000e0e04 */
[----:B------:R-:W-:Y:S01]  /*8b50*/  ISETP.NE.AND P2, PT, R2, 0x1, PT ;  /* 0x000000010200780c */ /* 0x000fe20003f45270 */
[----:B------:R-:W-:Y:S01]  /*8b60*/  FMUL R23, R7, UR7 ;  /* 0x0000000707177c20 */ /* 0x000fe20008400000 */
[----:B------:R-:W2:Y:S01]  /*8b70*/  LDC R25, c[0x0][0x148] ;  /* 0x00005200ff197b82 */ /* 0x000ea20000000800 */
[----:B------:R-:W-:Y:S01]  /*8b80*/  IMAD R4, R4, UR8, RZ ;  /* 0x0000000804047c24 */ /* 0x000fe2000f8e02ff */
[----:B------:R-:W-:-:S03]  /*8b90*/  ULDC UR7, c[0x0][0x618] ;  /* 0x0001860000077ab9 */ /* 0x000fc60000000800 */
[----:B------:R-:W3:Y:S01]  /*8ba0*/  F2I.U32.TRUNC.NTZ R23, R23 ;  /* 0x0000001700177305 */ /* 0x000ee2000020f000 */
[C---:B------:R-:W-:Y:S02]  /*8bb0*/  IMAD R7, R5.reuse, UR9, R4 ;  /* 0x0000000905077c24 */ /* 0x040fe4000f8e0204 */
[----:B------:R-:W-:Y:S01]  /*8bc0*/  IMAD.WIDE.U32 R4, R5, UR8, R16 ;  /* 0x0000000805047c25 */ /* 0x000fe2000f8e0010 */
[----:B------:R-:W-:Y:S02]  /*8bd0*/  ULDC.64 UR8, c[0x0][0x640] ;  /* 0x0001900000087ab9 */ /* 0x000fe40000000a00 */
[----:B------:R-:W-:Y:S01]  /*8be0*/  ISETP.NE.U32.AND P0, PT, RZ, UR8, PT ;  /* 0x00000008ff007c0c */ /* 0x000fe2000bf05070 */
[----:B------:R-:W-:Y:S02]  /*8bf0*/  IMAD.IADD R5, R5, 0x1, R7 ;  /* 0x0000000105057824 */ /* 0x000fe400078e0207 */
[----:B-1----:R-:W-:Y:S01]  /*8c00*/  IMAD.MOV R22, RZ, RZ, -R22 ;  /* 0x000000ffff167224 */ /* 0x002fe200078e0a16 */
[----:B------:R-:W-:-:S02]  /*8c10*/  ISETP.NE.AND.EX P0, PT, RZ, UR9, PT, P0 ;  /* 0x00000009ff007c0c */ /* 0x000fc4000bf05300 */
[----:B------:R-:W-:Y:S01]  /*8c20*/  SHF.R.U64 R21, R4, UR7, R5 ;  /* 0x0000000704157c19 */ /* 0x000fe20008001205 */
[----:B0-----:R-:W-:Y:S01]  /*8c30*/  IMAD R15, R6, R22, R15 ;  /* 0x00000016060f7224 */ /* 0x001fe200078e020f */
[----:B------:R-:W-:Y:S01]  /*8c40*/  SHF.R.U32.HI R4, RZ, UR7, R5 ;  /* 0x00000007ff047c19 */ /* 0x000fe20008011605 */
[----:B------:R-:W-:Y:S01]  /*8c50*/  ULDC UR7, c[0x0][0x608] ;  /* 0x0001820000077ab9 */ /* 0x000fe20000000800 */
[----:B---3--:R-:W-:Y:S02]  /*8c60*/  IMAD.MOV R6, RZ, RZ, -R23 ;  /* 0x000000ffff067224 */ /* 0x008fe400078e0a17 */
[--C-:B------:R-:W-:Y:S02]  /*8c70*/  SHF.R.U64 R22, R21, UR7, R4.reuse ;  /* 0x0000000715167c19 */ /* 0x100fe40008001204 */
[----:B------:R-:W-:Y:S01]  /*8c80*/  SHF.R.U32.HI R5, RZ, UR7, R4 ;  /* 0x00000007ff057c19 */ /* 0x000fe20008011604 */
[----:B------:R-:W-:Y:S01]  /*8c90*/  ULDC UR7, c[0x0][0x658] ;  /* 0x0001960000077ab9 */ /* 0x000fe20000000800 */
[----:B--2---:R-:W-:-:S02]  /*8ca0*/  @P2 IMAD R15, R25, R6, R20 ;  /* 0x00000006190f2224 */ /* 0x004fc400078e0214 */
[--C-:B------:R-:W-:Y:S02]  /*8cb0*/  SHF.R.U64 R20, R22, UR7, R5.reuse ;  /* 0x0000000716147c19 */ /* 0x100fe40008001205 */
[----:B------:R-:W-:-:S03]  /*8cc0*/  SHF.R.U32.HI R23, RZ, UR7, R5 ;  /* 0x00000007ff177c19 */ /* 0x000fc60008011605 */
[----:B------:R-:W-:Y:S02]  /*8cd0*/  IMAD.MOV.U32 R6, RZ, RZ, R20 ;  /* 0x000000ffff067224 */ /* 0x000fe400078e0014 */
[----:B------:R-:W-:Y:S01]  /*8ce0*/  IMAD.MOV.U32 R5, RZ, RZ, R23 ;  /* 0x000000ffff057224 */ /* 0x000fe200078e0017 */
[----:B------:R-:W-:Y:S06]  /*8cf0*/  @!P0 BRA `(.L_x_174) ;  /* 0x00000000002c8947 */ /* 0x000fec0003800000 */
        /* <DEDUP_REMOVED lines=9> */
[----:B------:R-:W-:-:S04]  /*8d90*/  IMAD.WIDE.U32.X R4, R23, UR9, R4, P1 ;  /* 0x0000000917047c25 */ /* 0x000fc800088e0404 */
[----:B------:R-:W-:-:S07]  /*8da0*/  IMAD.MOV.U32 R6, RZ, RZ, R4 ;  /* 0x000000ffff067224 */ /* 0x000fce00078e0004 */
.L_x_174:
[----:B------:R-:W-:Y:S01]  /*8db0*/  ULDC UR7, c[0x0][0x648] ;  /* 0x0001920000077ab9 */ /* 0x000fe20000000800 */
[----:B------:R-:W-:Y:S01]  /*8dc0*/  LOP3.LUT R4, R22, UR6, RZ, 0xc0, !PT ;  /* 0x0000000616047c12 */ /* 0x000fe2000f8ec0ff */
[----:B------:R-:W-:Y:S01]  /*8dd0*/  ULDC UR8, c[0x0][0x610] ;  /* 0x0001840000087ab9 */ /* 0x000fe20000000800 */
[----:B------:R-:W-:Y:S01]  /*8de0*/  SHF.R.U64 R5, R6, UR7, R5 ;  /* 0x0000000706057c19 */ /* 0x000fe20008001205 */
[----:B------:R-:W-:Y:S01]  /*8df0*/  ULDC UR7, c[0x0][0x638] ;  /* 0x00018e0000077ab9 */ /* 0x000fe20000000800 */
[----:B------:R-:W-:-:S03]  /*8e00*/  LOP3.LUT R21, R21, UR4, RZ, 0xc0, !PT ;  /* 0x0000000415157c12 */ /* 0x000fc6000f8ec0ff */
[----:B------:R-:W-:Y:S02]  /*8e10*/  IMAD.MOV R7, RZ, RZ, -R5 ;  /* 0x000000ffff077224 */ /* 0x000fe400078e0a05 */
[----:B------:R-:W-:Y:S02]  /*8e20*/  IMAD R4, R5, UR5, R4 ;  /* 0x0000000505047c24 */ /* 0x000fe4000f8e0204 */
[----:B------:R-:W-:Y:S01]  /*8e30*/  IMAD R20, R7, UR7, R20 ;  /* 0x0000000707147c24 */ /* 0x000fe2000f8e0214 */
[----:B------:R-:W-:Y:S01]  /*8e40*/  ULDC UR7, c[0x0][0x600] ;  /* 0x0001800000077ab9 */ /* 0x000fe20000000800 */
[----:B------:R-:W-:Y:S02]  /*8e50*/  IMAD R15, R4, UR8, R15 ;  /* 0x00000008040f7c24 */ /* 0x000fe4000f8e020f */
[----:B------:R-:W-:Y:S02]  /*8e60*/  IMAD R6, R20, UR7, R21 ;  /* 0x0000000714067c24 */ /* 0x000fe4000f8e0215 */
[----:B------:R-:W-:-:S03]  /*8e70*/  IMAD.MOV.U32 R4, RZ, RZ, 0x1 ;  /* 0x00000001ff047424 */ /* 0x000fc600078e00ff */
[----:B------:R-:W-:Y:S02]  /*8e80*/  SEL R20, R6, R15, !P2 ;  /* 0x0000000f06147207 */ /* 0x000fe40005000000 */
[----:B------:R-:W-:Y:S01]  /*8e90*/  SEL R21, R15, R6, !P2 ;  /* 0x000000060f157207 */ /* 0x000fe20005000000 */
[----:B------:R-:W-:-:S07]  /*8ea0*/  IMAD.MOV.U32 R6, RZ, RZ, R14 ;  /* 0x000000ffff067224 */ /* 0x000fce00078e000e */
.L_x_172:
[----:B------:R-:W-:Y:S05]  /*8eb0*/  BSYNC B1 ;  /* 0x0000000000017941 */ /* 0x000fea0003800000 */
.L_x_171:
[----:B------:R-:W-:-:S13]  /*8ec0*/  LOP3.LUT P0, RZ, R4, 0xff, RZ, 0xc0, !PT ;  /* 0x000000ff04ff7812 */ /* 0x000fda000780c0ff */
[----:B------:R-:W-:Y:S05]  /*8ed0*/  @P0 BRA `(.L_x_175) ;  /* 0xfffffff4000c0947 */ /* 0x000fea000383ffff */
[----:B------:R-:W-:Y:S05]  /*8ee0*/  BSYNC B0 ;  /* 0x0000000000007941 */ /* 0x000fea0003800000 */
.L_x_164:
[----:B------:R-:W-:-:S03]  /*8ef0*/  UMOV UR7, 0xffffffff ;  /* 0xffffffff00077882 */ /* 0x000fc60000000000 */
[----:B------:R-:W-:Y:S05]  /*8f00*/  BRA.DIV UR7, `(.L_x_176) ;  /* 0x0000000607147947 */ /* 0x000fea000b800000 */
[----:B------:R-:W-:-:S13]  /*8f10*/  ELECT P6, URZ, PT ;  /* 0x00000000003f782f */ /* 0x000fda00038c0000 */
.L_x_190:
[----:B------:R-:W-:Y:S04]  /*8f20*/  BSSY B0, `(.L_x_177) ;  /* 0x000002b000007945 */ /* 0x000fe80003800000 */
[----:B------:R-:W-:Y:S05]  /*8f30*/  @!P6 BRA `(.L_x_178) ;  /* 0x0000000000a4e947 */ /* 0x000fea0003800000 */
[----:B------:R-:W-:-:S04]  /*8f40*/  LOP3.LUT R18, R18, 0x2, RZ, 0xfc, !PT ;  /* 0x0000000212127812 */ /* 0x000fc800078efcff */
[----:B------:R-:W-:-:S13]  /*8f50*/  ISETP.NE.AND P0, PT, R18, 0x3, PT ;  /* 0x000000031200780c */ /* 0x000fda0003f05270 */
[----:B------:R-:W-:Y:S05]  /*8f60*/  @!P0 BRA `(.L_x_179) ;  /* 0x0000000000048947 */ /* 0x000fea0003800000 */
[----:B------:R-:W-:Y:S01]  /*8f70*/  BPT.TRAP 0x1 ;  /* 0x000000040000795c */ /* 0x000fe20000300000 */
.L_x_179:
[----:B------:R-:W0:Y:S01]  /*8f80*/  S2R R5, SR_CgaCtaId ;  /* 0x0000000000057919 */ /* 0x000e220000008800 */
[----:B------:R-:W-:Y:S02]  /*8f90*/  MOV R0, 0x400 ;  /* 0x0000040000007802 */ /* 0x000fe40000000f00 */
[----:B------:R-:W-:Y:S02]  /*8fa0*/  SHF.L.U32 R2, R3, 0x1f, RZ ;  /* 0x0000001f03027819 */ /* 0x000fe400000006ff */
[----:B0-----:R-:W-:-:S05]  /*8fb0*/  LEA R5, R5, R0, 0x18 ;  /* 0x0000000005057211 */ /* 0x001fca00078ec0ff */
[----:B------:R-:W-:-:S04]  /*8fc0*/  VIADD R5, R5, 0x20 ;  /* 0x0000002005057836 */ /* 0x000fc80000000000 */
[C---:B------:R-:W-:Y:S02]  /*8fd0*/  IMAD R7, R8.reuse, 0x8, R5 ;  /* 0x0000000808077824 */ /* 0x040fe400078e0205 */
[----:B------:R-:W-:Y:S02]  /*8fe0*/  VIADD R8, R8, 0x1 ;  /* 0x0000000108087836 */ /* 0x000fe40000000000 */
[----:B------:R-:W0:Y:S03]  /*8ff0*/  SYNCS.PHASECHK.TRANS64.TRYWAIT P0, [R7+URZ], R2 ;  /* 0x00000002070075a7 */ /* 0x000e26000800017f */
[----:B------:R-:W-:-:S04]  /*9000*/  ISETP.NE.AND P1, PT, R8, 0x4, PT ;  /* 0x000000040800780c */ /* 0x000fc80003f25270 */
[----:B------:R-:W-:Y:S02]  /*9010*/  SEL R0, RZ, 0x1, P1 ;  /* 0x00000001ff007807 */ /* 0x000fe40000800000 */
[----:B------:R-:W-:Y:S02]  /*9020*/  SEL R8, R8, RZ, P1 ;  /* 0x000000ff08087207 */ /* 0x000fe40000800000 */
[----:B------:R-:W-:-:S03]  /*9030*/  LOP3.LUT R9, R3, R0, RZ, 0x3c, !PT ;  /* 0x0000000003097212 */ /* 0x000fc600078e3cff */
[----:B------:R-:W-:Y:S01]  /*9040*/  IMAD R6, R8, 0x8, R5 ;  /* 0x0000000808067824 */ /* 0x000fe200078e0205 */
[----:B------:R-:W-:Y:S01]  /*9050*/  SHF.L.U32 R3, R9, 0x1f, RZ ;  /* 0x0000001f09037819 */ /* 0x000fe200000006ff */
[----:B0-----:R-:W-:Y:S06]  /*9060*/  @!P0 BRA `(.L_x_180) ;  /* 0x0000000000dc8947 */ /* 0x001fec0003800000 */
.L_x_191:
[----:B------:R-:W1:Y:S01]  /*9070*/  SYNCS.PHASECHK.TRANS64.TRYWAIT P0, [R6+URZ], R3 ;  /* 0x00000003060075a7 */ /* 0x000e62000800017f */
[----:B------:R-:W-:-:S05]  /*9080*/  VIADD R0, R8, 0x1 ;  /* 0x0000000108007836 */ /* 0x000fca0000000000 */
[----:B------:R-:W-:-:S04]  /*9090*/  ISETP.NE.AND P1, PT, R0, 0x4, PT ;  /* 0x000000040000780c */ /* 0x000fc80003f25270 */
[----:B0-----:R-:W-:Y:S02]  /*90a0*/  SEL R2, RZ, 0x1, P1 ;  /* 0x00000001ff027807 */ /* 0x001fe40000800000 */
[----:B------:R-:W-:Y:S02]  /*90b0*/  SEL R0, R0, RZ, P1 ;  /* 0x000000ff00007207 */ /* 0x000fe40000800000 */
[----:B------:R-:W-:-:S03]  /*90c0*/  LOP3.LUT R9, R9, R2, RZ, 0x3c, !PT ;  /* 0x0000000209097212 */ /* 0x000fc600078e3cff */
[----:B------:R-:W-:Y:S01]  /*90d0*/  IMAD R7, R0, 0x8, R5 ;  /* 0x0000000800077824 */ /* 0x000fe200078e0205 */
[----:B------:R-:W-:Y:S01]  /*90e0*/  SHF.L.U32 R4, R9, 0x1f, RZ ;  /* 0x0000001f09047819 */ /* 0x000fe200000006ff */
[----:B-1----:R-:W-:Y:S06]  /*90f0*/  @!P0 BRA `(.L_x_181) ;  /* 0x0000000000cc8947 */ /* 0x002fec0003800000 */
.L_x_192:
[----:B------:R-:W1:Y:S01]  /*9100*/  SYNCS.PHASECHK.TRANS64.TRYWAIT P0, [R7+URZ], R4 ;  /* 0x00000004070075a7 */ /* 0x000e62000800017f */
[----:B------:R-:W-:-:S05]  /*9110*/  VIADD R0, R0, 0x1 ;  /* 0x0000000100007836 */ /* 0x000fca0000000000 */
[----:B------:R-:W-:-:S04]  /*9120*/  ISETP.NE.AND P1, PT, R0, 0x4, PT ;  /* 0x000000040000780c */ /* 0x000fc80003f25270 */
[----:B------:R-:W-:Y:S02]  /*9130*/  SEL R2, RZ, 0x1, P1 ;  /* 0x00000001ff027807 */ /* 0x000fe40000800000 */
[----:B------:R-:W-:Y:S02]  /*9140*/  SEL R0, R0, RZ, P1 ;  /* 0x000000ff00007207 */ /* 0x000fe40000800000 */
[----:B------:R-:W-:Y:S01]  /*9150*/  LOP3.LUT R2, R9, R2, RZ, 0x3c, !PT ;  /* 0x0000000209027212 */ /* 0x000fe200078e3cff */
[----:B-1----:R-:W-:Y:S06]  /*9160*/  @!P0 BRA `(.L_x_182) ;  /* 0x0000000000c48947 */ /* 0x002fec0003800000 */
.L_x_193:
[----:B------:R-:W-:Y:S01]  /*9170*/  IMAD R5, R0, 0x8, R5 ;  /* 0x0000000800057824 */ /* 0x000fe200078e0205 */
[----:B------:R-:W-:-:S07]  /*9180*/  SHF.L.U32 R0, R2, 0x1f, RZ ;  /* 0x0000001f02007819 */ /* 0x000fce00000006ff */
.L_x_183:
[----:B--2---:R2:W3:Y:S02]  /*9190*/  SYNCS.PHASECHK.TRANS64.TRYWAIT P0, [R5+URZ], R0 ;  /* 0x00000000050075a7 */ /* 0x0044e4000800017f */
[----:B---3--:R-:W-:Y:S05]  /*91a0*/  @!P0 NANOSLEEP.SYNCS 0x989680 ;  /* 0x009896800000895d */ /* 0x008fea0003900000 */
[----:B------:R-:W3:Y:S02]  /*91b0*/  @!P0 SYNCS.PHASECHK.TRANS64 P0, [R5+URZ], R0 ;  /* 0x00000000050085a7 */ /* 0x000ee4000800007f */
[----:B---3--:R-:W-:Y:S05]  /*91c0*/  @!P0 BRA `(.L_x_183) ;  /* 0xfffffffc00f08947 */ /* 0x008fea000383ffff */
.L_x_178:
[----:B------:R-:W-:Y:S05]  /*91d0*/  BSYNC B0 ;  /* 0x0000000000007941 */ /* 0x000fea0003800000 */
.L_x_177:
[----:B------:R-:W-:Y:S05]  /*91e0*/  EXIT ;  /* 0x000000000000794d */ /* 0x000fea0003800000 */
.L_x_21:
[----:B-1----:R1:W2:Y:S02]  /*91f0*/  SYNCS.PHASECHK.TRANS64.TRYWAIT P1, [R3+URZ], R0 ;  /* 0x00000000030075a7 */ /* 0x0022a4000802017f */
[----:B--2---:R-:W-:Y:S05]  /*9200*/  @!P1 NANOSLEEP.SYNCS 0x989680 ;  /* 0x009896800000995d */ /* 0x004fea0003900000 */
[----:B------:R-:W2:Y:S02]  /*9210*/  @!P1 SYNCS.PHASECHK.TRANS64 P1, [R3+URZ], R0 ;  /* 0x00000000030095a7 */ /* 0x000ea4000802007f */
[----:B--2---:R-:W-:Y:S05]  /*9220*/  @!P1 BRA `(.L_x_21) ;  /* 0xfffffffc00f09947 */ /* 0x004fea000383ffff */
[----:B------:R-:W-:Y:S05]  /*9230*/  BRA `(.L_x_20) ;  /* 0xffffff84006c7947 */ /* 0x000fea000383ffff */
.L_x_26:
[----:B-1----:R1:W2:Y:S02]  /*9240*/  SYNCS.PHASECHK.TRANS64.TRYWAIT P1, [R5+URZ], R4 ;  /* 0x00000004050075a7 */ /* 0x0022a4000802017f */
[----:B--2---:R-:W-:Y:S05]  /*9250*/  @!P1 NANOSLEEP.SYNCS 0x989680 ;  /* 0x009896800000995d */ /* 0x004fea0003900000 */
[----:B------:R-:W2:Y:S02]  /*9260*/  @!P1 SYNCS.PHASECHK.TRANS64 P1, [R5+URZ], R4 ;  /* 0x00000004050095a7 */ /* 0x000ea4000802007f */
[----:B--2---:R-:W-:Y:S05]  /*9270*/  @!P1 BRA `(.L_x_26) ;  /* 0xfffffffc00f09947 */ /* 0x004fea000383ffff */
[----:B------:R-:W-:Y:S05]  /*9280*/  BRA `(.L_x_25) ;  /* 0xffffff8c007c7947 */ /* 0x000fea000383ffff */
.L_x_165:
[----:B------:R-:W-:Y:S01]  /*9290*/  BSSY B1, `(.L_x_184) ;  /* 0x0000006000017945 */ /* 0x000fe20003800000 */
[----:B------:R-:W-:-:S07]  /*92a0*/  IMAD.MOV.U32 R15, RZ, RZ, -0x1 ;  /* 0xffffffffff0f7424 */ /* 0x000fce00078e00ff */
[----:B------:R-:W-:Y:S05]  /*92b0*/  WARPSYNC.COLLECTIVE R15, `(.L_x_185) ;  /* 0x000000000f0c7348 */ /* 0x000fea0003c00000 */
[----:B------:R-:W-:Y:S02]  /*92c0*/  ELECT P6, UR62, PT ;  /* 0x00000000003e782f */ /* 0x000fe400038c0000 */
[----:B------:R-:W-:Y:S01]  /*92d0*/  MOV R14, UR62 ;  /* 0x0000003e000e7c02 */ /* 0x000fe20008000f00 */
[----:B------:R-:W-:Y:S10]  /*92e0*/  ENDCOLLECTIVE ;  /* 0x000000000000791b */ /* 0x000ff40003800000 */
.L_x_185:
[----:B------:R-:W-:Y:S05]  /*92f0*/  BSYNC B1 ;  /* 0x0000000000017941 */ /* 0x000fea0003800000 */
.L_x_184:
[----:B------:R-:W-:Y:S05]  /*9300*/  BRA `(.L_x_186) ;  /* 0xfffffff0000c7947 */ /* 0x000fea000383ffff */
.L_x_168:
[----:B-1----:R1:W2:Y:S02]  /*9310*/  SYNCS.PHASECHK.TRANS64.TRYWAIT P0, [R23+URZ+0x20], R14 ;  /* 0x0000200e170075a7 */ /* 0x0022a4000800017f */
[----:B--2---:R-:W-:Y:S05]  /*9320*/  @!P0 NANOSLEEP.SYNCS 0x989680 ;  /* 0x009896800000895d */ /* 0x004fea0003900000 */
[----:B------:R-:W2:Y:S02]  /*9330*/  @!P0 SYNCS.PHASECHK.TRANS64 P0, [R23+URZ+0x20], R14 ;  /* 0x0000200e170085a7 */ /* 0x000ea4000800007f */
[----:B--2---:R-:W-:Y:S05]  /*9340*/  @!P0 BRA `(.L_x_168) ;  /* 0xfffffffc00f08947 */ /* 0x004fea000383ffff */
[----:B------:R-:W-:Y:S05]  /*9350*/  BRA `(.L_x_187) ;  /* 0xfffffff000447947 */ /* 0x000fea000383ffff */
.L_x_176:
[----:B------:R-:W-:Y:S01]  /*9360*/  BSSY B0, `(.L_x_188) ;  /* 0x0000006000007945 */ /* 0x000fe20003800000 */
[----:B------:R-:W-:-:S07]  /*9370*/  IMAD.MOV.U32 R15, RZ, RZ, -0x1 ;  /* 0xffffffffff0f7424 */ /* 0x000fce00078e00ff */
[----:B------:R-:W-:Y:S05]  /*9380*/  WARPSYNC.COLLECTIVE R15, `(.L_x_189) ;  /* 0x000000000f0c7348 */ /* 0x000fea0003c00000 */
[----:B------:R-:W-:Y:S02]  /*9390*/  ELECT P6, UR62, PT ;  /* 0x00000000003e782f */ /* 0x000fe400038c0000 */
[----:B------:R-:W-:Y:S01]  /*93a0*/  MOV R14, UR62 ;  /* 0x0000003e000e7c02 */ /* 0x000fe20008000f00 */
[----:B------:R-:W-:Y:S10]  /*93b0*/  ENDCOLLECTIVE ;  /* 0x000000000000791b */ /* 0x000ff40003800000 */
.L_x_189:
[----:B------:R-:W-:Y:S05]  /*93c0*/  BSYNC B0 ;  /* 0x0000000000007941 */ /* 0x000fea0003800000 */
.L_x_188:
[----:B------:R-:W-:Y:S05]  /*93d0*/  BRA `(.L_x_190) ;  /* 0xfffffff800d07947 */ /* 0x000fea000383ffff */
.L_x_180:
[----:B0-----:R0:W1:Y:S02]  /*93e0*/  SYNCS.PHASECHK.TRANS64.TRYWAIT P0, [R7+URZ], R2 ;  /* 0x00000002070075a7 */ /* 0x001064000800017f */
[----:B-1----:R-:W-:Y:S05]  /*93f0*/  @!P0 NANOSLEEP.SYNCS 0x989680 ;  /* 0x009896800000895d */ /* 0x002fea0003900000 */
[----:B------:R-:W1:Y:S02]  /*9400*/  @!P0 SYNCS.PHASECHK.TRANS64 P0, [R7+URZ], R2 ;  /* 0x00000002070085a7 */ /* 0x000e64000800007f */
[----:B-1----:R-:W-:Y:S05]  /*9410*/  @!P0 BRA `(.L_x_180) ;  /* 0xfffffffc00f08947 */ /* 0x002fea000383ffff */
[----:B------:R-:W-:Y:S05]  /*9420*/  BRA `(.L_x_191) ;  /* 0xfffffffc00107947 */ /* 0x000fea000383ffff */
.L_x_181:
[----:B0-----:R0:W1:Y:S02]  /*9430*/  SYNCS.PHASECHK.TRANS64.TRYWAIT P0, [R6+URZ], R3 ;  /* 0x00000003060075a7 */ /* 0x001064000800017f */
[----:B-1----:R-:W-:Y:S05]  /*9440*/  @!P0 NANOSLEEP.SYNCS 0x989680 ;  /* 0x009896800000895d */ /* 0x002fea0003900000 */
[----:B------:R-:W1:Y:S02]  /*9450*/  @!P0 SYNCS.PHASECHK.TRANS64 P0, [R6+URZ], R3 ;  /* 0x00000003060085a7 */ /* 0x000e64000800007f */
[----:B-1----:R-:W-:Y:S05]  /*9460*/  @!P0 BRA `(.L_x_181) ;  /* 0xfffffffc00f08947 */ /* 0x002fea000383ffff */
[----:B------:R-:W-:Y:S05]  /*9470*/  BRA `(.L_x_192) ;  /* 0xfffffffc00207947 */ /* 0x000fea000383ffff */
.L_x_182:
[----:B-1----:R1:W2:Y:S02]  /*9480*/  SYNCS.PHASECHK.TRANS64.TRYWAIT P0, [R7+URZ], R4 ;  /* 0x00000004070075a7 */ /* 0x0022a4000800017f */
[----:B--2---:R-:W-:Y:S05]  /*9490*/  @!P0 NANOSLEEP.SYNCS 0x989680 ;  /* 0x009896800000895d */ /* 0x004fea0003900000 */
[----:B------:R-:W2:Y:S02]  /*94a0*/  @!P0 SYNCS.PHASECHK.TRANS64 P0, [R7+URZ], R4 ;  /* 0x00000004070085a7 */ /* 0x000ea4000800007f */
[----:B--2---:R-:W-:Y:S05]  /*94b0*/  @!P0 BRA `(.L_x_182) ;  /* 0xfffffffc00f08947 */ /* 0x004fea000383ffff */
[----:B------:R-:W-:Y:S05]  /*94c0*/  BRA `(.L_x_193) ;  /* 0xfffffffc00287947 */ /* 0x000fea000383ffff */
.L_x_194:
[----:B------:R-:W-:-:S00]  /*94d0*/  BRA `(.L_x_194) ;  /* 0xfffffffc00fc7947 */ /* 0x000fc0000383ffff */
[----:B------:R-:W-:-:S00]  /*94e0*/  NOP ;  /* 0x0000000000007918 */ /* 0x000fc00000000000 */
        /* <DEDUP_REMOVED lines=9> */
.L_x_195:


//--------------------- .nv.global.init           --------------------------
	.section	.nv.global.init,"aw",@progbits
.nv.global.init:
	.type		$str$22,@object
	.size		$str$22,($str$23 - $str$22)
$str$22:
        /*0000*/ 	.byte	0x6b, 0x5f, 0x74, 0x69, 0x6c, 0x65, 0x5f, 0x63, 0x6f, 0x75, 0x6e, 0x74, 0x20, 0x3e, 0x3d, 0x20
        /*0010*/ 	.byte	0x31, 0x00
	.type		$str$23,@object
	.size		$str$23,(__unnamed_1 - $str$23)
$str$23:
        /*0012*/ 	.byte	0x2f, 0x74, 0x6d, 0x70, 0x2f, 0x63, 0x75, 0x74, 0x6c, 0x61, 0x73, 0x73, 0x5f, 0x73, 0x77, 0x65
        /*0022*/ 	.byte	0x65, 0x70, 0x5f, 0x73, 0x72, 0x63, 0x2f, 0x69, 0x6e, 0x63, 0x6c, 0x75, 0x64, 0x65, 0x2f, 0x63
        /*0032*/ 	.byte	0x75, 0x74, 0x6c, 0x61, 0x73, 0x73, 0x2f, 0x67, 0x65, 0x6d, 0x6d, 0x2f, 0x63, 0x6f, 0x6c, 0x6c
        /*0042*/ 	.byte	0x65, 0x63, 0x74, 0x69, 0x76, 0x65, 0x2f, 0x73, 0x6d, 0x39, 0x30, 0x5f, 0x6d, 0x6d, 0x61, 0x5f
        /*0052*/ 	.byte	0x74, 0x6d, 0x61, 0x5f, 0x67, 0x6d, 0x6d, 0x61, 0x5f, 0x73, 0x73, 0x5f, 0x77, 0x61, 0x72, 0x70
        /*0062*/ 	.byte	0x73, 0x70, 0x65, 0x63, 0x69, 0x61, 0x6c, 0x69, 0x7a, 0x65, 0x64, 0x2e, 0x68, 0x70, 0x70, 0x00
	.type		__unnamed_1,@object
	.size		__unnamed_1,(.L_0 - __unnamed_1)
__unnamed_1:
        /*0072*/ 	.byte	0x76, 0x6f, 0x69, 0x64, 0x20, 0x63, 0x75, 0x74, 0x6c, 0x61, 0x73, 0x73, 0x3a, 0x3a, 0x67, 0x65
        /* <DEDUP_REMOVED lines=180> */
        /*0bc2*/ 	.byte	0x74, 0x65, 0x3a, 0x3a, 0x69, 0x64, 0x65, 0x6e, 0x74, 0x69, 0x74, 0x79, 0x5d, 0x00
.L_0:


//--------------------- .nv.shared._ZN7cutlass13device_kernelINS_4gemm6kernel13GemmUniversalIN4cute5tupleIJiiiiEEENS1_10collective13CollectiveMmaINS1_34MainloopSm90TmaGmmaWarpSpecializedILi4ENS5_IJNS4_1CILi2EEENSA_ILi1EEESC_EEENS1_35KernelTmaWarpSpecializedCooperativeEEENS5_IJNSA_ILi256EEENSA_ILi64EEENSA_ILi128EEEEEENS_10bfloat16_tENS5_IJlSC_lEEESK_SL_NS4_8TiledMMAINS4_8MMA_AtomIJNS4_4SM904GMMA27MMA_64x64x16_F32BF16BF16_SSILNSP_5MajorE0ELSR_0ELNSP_7ScaleInE1ELSS_1EEEEEENS4_6LayoutISD_NS5_IJSC_NSA_ILi0EEESW_EEEEENS5_IJNS4_10UnderscoreESZ_SZ_EEEEENS4_13SM90_TMA_LOADENS4_14ComposedLayoutINS4_7SwizzleILi3ELi4ELi3EEENS4_18smem_ptr_flag_bitsILi16EEENSV_INS5_IJNSA_ILi8EEESH_EEENS5_IJSH_SC_EEEEEEEvNS4_8identityENS4_23SM90_TMA_LOAD_MULTICASTES1C_vS1D_EENS_8epilogue10collective6detail29Sm90TmaWarpSpecializedAdapterINS1H_15DefaultEpilogueISK_SL_SL_NS1G_6thread17LinearCombinationISK_Li1EffLNS1L_9ScaleType4KindE0ELNS_15FloatRoundStyleE2ESK_EENS1_15EpilogueDefaultEEEEEvvEEEEvNT_6ParamsE --------------------------
	.section	.nv.shared._ZN7cutlass13device_kernelINS_4gemm6kernel13GemmUniversalIN4cute5tupleIJiiiiEEENS1_10collective13CollectiveMmaINS1_34MainloopSm90TmaGmmaWarpSpecializedILi4ENS5_IJNS4_1CILi2EEENSA_ILi1EEESC_EEENS1_35KernelTmaWarpSpecializedCooperativeEEENS5_IJNSA_ILi256EEENSA_ILi64EEENSA_ILi128EEEEEENS_10bfloat16_tENS5_IJlSC_lEEESK_SL_NS4_8TiledMMAINS4_8MMA_AtomIJNS4_4SM904GMMA27MMA_64x64x16_F32BF16BF16_SSILNSP_5MajorE0ELSR_0ELNSP_7ScaleInE1ELSS_1EEEEEENS4_6LayoutISD_NS5_IJSC_NSA_ILi0EEESW_EEEEENS5_IJNS4_10UnderscoreESZ_SZ_EEEEENS4_13SM90_TMA_LOADENS4_14ComposedLayoutINS4_7SwizzleILi3ELi4ELi3EEENS4_18smem_ptr_flag_bitsILi16EEENSV_INS5_IJNSA_ILi8EEESH_EEENS5_IJSH_SC_EEEEEEEvNS4_8identityENS4_23SM90_TMA_LOAD_MULTICASTES1C_vS1D_EENS_8epilogue10collective6detail29Sm90TmaWarpSpecializedAdapterINS1H_15DefaultEpilogueISK_SL_SL_NS1G_6thread17LinearCombinationISK_Li1EffLNS1L_9ScaleType4KindE0ELNS_15FloatRoundStyleE2ESK_EENS1_15EpilogueDefaultEEEEEvvEEEEvNT_6ParamsE,"aw",@nobits
	.sectionflags	@""
	.align	16
	.zero		1024


//--------------------- .nv.shared.reserved.0     --------------------------
	.section	.nv.shared.reserved.0,"aw",@nobits
	.weak		__nv_reservedSMEM_offset_0_alias
	.size		__nv_reservedSMEM_offset_0_alias, 0, 0
	.other		__nv_reservedSMEM_offset_0_alias,@"STO_CUDA_RESERVED_SHARED STV_DEFAULT"
__nv_reservedSMEM_offset_0_alias:
	.zero		0


//--------------------- .nv.global                --------------------------
	.section	.nv.global,"aw",@nobits
.nv.global:
	.type		_ZN39_INTERNAL_393ad1fe_4_k_cu_522873cf_39234cute1_E,@object
	.size		_ZN39_INTERNAL_393ad1fe_4_k_cu_522873cf_39234cute1_E,(_ZN39_INTERNAL_393ad1fe_4_k_cu_522873cf_39234cuda3std3__45__cpo6cbeginE - _ZN39_INTERNAL_393ad1fe_4_k_cu_522873cf_39234cute1_E)
_ZN39_INTERNAL_393ad1fe_4_k_cu_522873cf_39234cute1_E:
	.zero		1
	.type		_ZN39_INTERNAL_393ad1fe_4_k_cu_522873cf_39234cuda3std3__45__cpo6cbeginE,@object
	.size		_ZN39_INTERNAL_393ad1fe_4_k_cu_522873cf_39234cuda3std3__45__cpo6cbeginE,(_ZN39_INTERNAL_393ad1fe_4_k_cu_522873cf_39234cuda3std3__48in_placeE - _ZN39_INTERNAL_393ad1fe_4_k_cu_522873cf_39234cuda3std3__45__cpo6cbeginE)
_ZN39_INTERNAL_393ad1fe_4_k_cu_522873cf_39234cuda3std3__45__cpo6cbeginE:
	.zero		1
	.type		_ZN39_INTERNAL_393ad1fe_4_k_cu_522873cf_39234cuda3std3__48in_placeE,@object
	.size		_ZN39_INTERNAL_393ad1fe_4_k_cu_522873cf_39234cuda3std3__48in_placeE,(_ZN39_INTERNAL_393ad1fe_4_k_cu_522873cf_39234cuda3std6ranges3__45__cpo9iter_moveE - _ZN39_INTERNAL_393ad1fe_4_k_cu_522873cf_39234cuda3std3__48in_placeE)
_ZN39_INTERNAL_393ad1fe_4_k_cu_522873cf_39234cuda3std3__48in_placeE:
	.zero		1
	.type		_ZN39_INTERNAL_393ad1fe_4_k_cu_522873cf_39234cuda3std6ranges3__45__cpo9iter_moveE,@object
	.size		_ZN39_INTERNAL_393ad1fe_4_k_cu_522873cf_39234cuda3std6ranges3__45__cpo9iter_moveE,(_ZN39_INTERNAL_393ad1fe_4_k_cu_522873cf_39234cuda3std3__45__cpo5beginE - _ZN39_INTERNAL_393ad1fe_4_k_cu_522873cf_39234cuda3std6ranges3__45__cpo9iter_moveE)
_ZN39_INTERNAL_393ad1fe_4_k_cu_522873cf_39234cuda3std6ranges3__45__cpo9iter_moveE:
	.zero		1
	.type		_ZN39_INTERNAL_393ad1fe_4_k_cu_522873cf_39234cuda3std3__45__cpo5beginE,@object
	.size		_ZN39_INTERNAL_393ad1fe_4_k_cu_522873cf_39234cuda3std3__45__cpo5beginE,(_ZN39_INTERNAL_393ad1fe_4_k_cu_522873cf_39234cuda3std3__441_GLOBAL__N__393ad1fe_4_k_cu_522873cf_39236ignoreE - _ZN39_INTERNAL_393ad1fe_4_k_cu_522873cf_39234cuda3std3__45__cpo5beginE)
_ZN39_INTERNAL_393ad1fe_4_k_cu_522873cf_39234cuda3std3__45__cpo5beginE:
	.zero		1
	.type		_ZN39_INTERNAL_393ad1fe_4_k_cu_522873cf_39234cuda3std3__441_GLOBAL__N__393ad1fe_4_k_cu_522873cf_39236ignoreE,@object
	.size		_ZN39_INTERNAL_393ad1fe_4_k_cu_522873cf_39234cuda3std3__441_GLOBAL__N__393ad1fe_4_k_cu_522873cf_39236ignoreE,(_ZN39_INTERNAL_393ad1fe_4_k_cu_522873cf_39234cute7productE - _ZN39_INTERNAL_393ad1fe_4_k_cu_522873cf_39234cuda3std3__441_GLOBAL__N__393ad1fe_4_k_cu_522873cf_39236ignoreE)
_ZN39_INTERNAL_393ad1fe_4_k_cu_522873cf_39234cuda3std3__441_GLOBAL__N__393ad1fe_4_k_cu_522873cf_39236ignoreE:
	.zero		1
	.type		_ZN39_INTERNAL_393ad1fe_4_k_cu_522873cf_39234cute7productE,@object
	.size		_ZN39_INTERNAL_393ad1fe_4_k_cu_522873cf_39234cute7productE,(_ZN39_INTERNAL_393ad1fe_4_k_cu_522873cf_39234cuda3std3__45__cpo3endE - _ZN39_INTERNAL_393ad1fe_4_k_cu_522873cf_39234cute7productE)
_ZN39_INTERNAL_393ad1fe_4_k_cu_522873cf_39234cute7productE:
	.zero		1
	.type		_ZN39_INTERNAL_393ad1fe_4_k_cu_522873cf_39234cuda3std3__45__cpo3endE,@object
	.size		_ZN39_INTERNAL_393ad1fe_4_k_cu_522873cf_39234cuda3std3__45__cpo3endE,(_ZN39_INTERNAL_393ad1fe_4_k_cu_522873cf_39234cuda3std3__419piecewise_constructE - _ZN39_INTERNAL_393ad1fe_4_k_cu_522873cf_39234cuda3std3__45__cpo3endE)
_ZN39_INTERNAL_393ad1fe_4_k_cu_522873cf_39234cuda3std3__45__cpo3endE:
	.zero		1
	.type		_ZN39_INTERNAL_393ad1fe_4_k_cu_522873cf_39234cuda3std3__419piecewise_constructE,@object
	.size		_ZN39_INTERNAL_393ad1fe_4_k_cu_522873cf_39234cuda3std3__419piecewise_constructE,(_ZN39_INTERNAL_393ad1fe_4_k_cu_522873cf_39234cuda3std3__45__cpo4cendE - _ZN39_INTERNAL_393ad1fe_4_k_cu_522873cf_39234cuda3std3__419piecewise_constructE)
_ZN39_INTERNAL_393ad1fe_4_k_cu_522873cf_39234cuda3std3__419piecewise_constructE:
	.zero		1
	.type		_ZN39_INTERNAL_393ad1fe_4_k_cu_522873cf_39234cuda3std3__45__cpo4cendE,@object
	.size		_ZN39_INTERNAL_393ad1fe_4_k_cu_522873cf_39234cuda3std3__45__cpo4cendE,(_ZN39_INTERNAL_393ad1fe_4_k_cu_522873cf_39234cuda3std6ranges3__45__cpo4swapE - _ZN39_INTERNAL_393ad1fe_4_k_cu_522873cf_39234cuda3std3__45__cpo4cendE)
_ZN39_INTERNAL_393ad1fe_4_k_cu_522873cf_39234cuda3std3__45__cpo4cendE:
	.zero		1
	.type		_ZN39_INTERNAL_393ad1fe_4_k_cu_522873cf_39234cuda3std6ranges3__45__cpo4swapE,@object
	.size		_ZN39_INTERNAL_393ad1fe_4_k_cu_522873cf_39234cuda3std6ranges3__45__cpo4swapE,(.L_8 - _ZN39_INTERNAL_393ad1fe_4_k_cu_522873cf_39234cuda3std6ranges3__45__cpo4swapE)
_ZN39_INTERNAL_393ad1fe_4_k_cu_522873cf_39234cuda3std6ranges3__45__cpo4swapE:
	.zero		1
.L_8:


//--------------------- .nv.constant0._ZN7cutlass13device_kernelINS_4gemm6kernel13GemmUniversalIN4cute5tupleIJiiiiEEENS1_10collective13CollectiveMmaINS1_34MainloopSm90TmaGmmaWarpSpecializedILi4ENS5_IJNS4_1CILi2EEENSA_ILi1EEESC_EEENS1_35KernelTmaWarpSpecializedCooperativeEEENS5_IJNSA_ILi256EEENSA_ILi64EEENSA_ILi128EEEEEENS_10bfloat16_tENS5_IJlSC_lEEESK_SL_NS4_8TiledMMAINS4_8MMA_AtomIJNS4_4SM904GMMA27MMA_64x64x16_F32BF16BF16_SSILNSP_5MajorE0ELSR_0ELNSP_7ScaleInE1ELSS_1EEEEEENS4_6LayoutISD_NS5_IJSC_NSA_ILi0EEESW_EEEEENS5_IJNS4_10UnderscoreESZ_SZ_EEEEENS4_13SM90_TMA_LOADENS4_14ComposedLayoutINS4_7SwizzleILi3ELi4ELi3EEENS4_18smem_ptr_flag_bitsILi16EEENSV_INS5_IJNSA_ILi8EEESH_EEENS5_IJSH_SC_EEEEEEEvNS4_8identityENS4_23SM90_TMA_LOAD_MULTICASTES1C_vS1D_EENS_8epilogue10collective6detail29Sm90TmaWarpSpecializedAdapterINS1H_15DefaultEpilogueISK_SL_SL_NS1G_6thread17LinearCombinationISK_Li1EffLNS1L_9ScaleType4KindE0ELNS_15FloatRoundStyleE2ESK_EENS1_15EpilogueDefaultEEEEEvvEEEEvNT_6ParamsE --------------------------
	.section	.nv.constant0._ZN7cutlass13device_kernelINS_4gemm6kernel13GemmUniversalIN4cute5tupleIJiiiiEEENS1_10collective13CollectiveMmaINS1_34MainloopSm90TmaGmmaWarpSpecializedILi4ENS5_IJNS4_1CILi2EEENSA_ILi1EEESC_EEENS1_35KernelTmaWarpSpecializedCooperativeEEENS5_IJNSA_ILi256EEENSA_ILi64EEENSA_ILi128EEEEEENS_10bfloat16_tENS5_IJlSC_lEEESK_SL_NS4_8TiledMMAINS4_8MMA_AtomIJNS4_4SM904GMMA27MMA_64x64x16_F32BF16BF16_SSILNSP_5MajorE0ELSR_0ELNSP_7ScaleInE1ELSS_1EEEEEENS4_6LayoutISD_NS5_IJSC_NSA_ILi0EEESW_EEEEENS5_IJNS4_10UnderscoreESZ_SZ_EEEEENS4_13SM90_TMA_LOADENS4_14ComposedLayoutINS4_7SwizzleILi3ELi4ELi3EEENS4_18smem_ptr_flag_bitsILi16EEENSV_INS5_IJNSA_ILi8EEESH_EEENS5_IJSH_SC_EEEEEEEvNS4_8identityENS4_23SM90_TMA_LOAD_MULTICASTES1C_vS1D_EENS_8epilogue10collective6detail29Sm90TmaWarpSpecializedAdapterINS1H_15DefaultEpilogueISK_SL_SL_NS1G_6thread17LinearCombinationISK_Li1EffLNS1L_9ScaleType4KindE0ELNS_15FloatRoundStyleE2ESK_EENS1_15EpilogueDefaultEEEEEvvEEEEvNT_6ParamsE,"a",@progbits
	.sectionflags	@""
	.align	4
.nv.constant0._ZN7cutlass13device_kernelINS_4gemm6kernel13GemmUniversalIN4cute5tupleIJiiiiEEENS1_10collective13CollectiveMmaINS1_34MainloopSm90TmaGmmaWarpSpecializedILi4ENS5_IJNS4_1CILi2EEENSA_ILi1EEESC_EEENS1_35KernelTmaWarpSpecializedCooperativeEEENS5_IJNSA_ILi256EEENSA_ILi64EEENSA_ILi128EEEEEENS_10bfloat16_tENS5_IJlSC_lEEESK_SL_NS4_8TiledMMAINS4_8MMA_AtomIJNS4_4SM904GMMA27MMA_64x64x16_F32BF16BF16_SSILNSP_5MajorE0ELSR_0ELNSP_7ScaleInE1ELSS_1EEEEEENS4_6LayoutISD_NS5_IJSC_NSA_ILi0EEESW_EEEEENS5_IJNS4_10UnderscoreESZ_SZ_EEEEENS4_13SM90_TMA_LOADENS4_14ComposedLayoutINS4_7SwizzleILi3ELi4ELi3EEENS4_18smem_ptr_flag_bitsILi16EEENSV_INS5_IJNSA_ILi8EEESH_EEENS5_IJSH_SC_EEEEEEEvNS4_8identityENS4_23SM90_TMA_LOAD_MULTICASTES1C_vS1D_EENS_8epilogue10collective6detail29Sm90TmaWarpSpecializedAdapterINS1H_15DefaultEpilogueISK_SL_SL_NS1G_6thread17LinearCombinationISK_Li1EffLNS1L_9ScaleType4KindE0ELNS_15FloatRoundStyleE2ESK_EENS1_15EpilogueDefaultEEEEEvvEEEEvNT_6ParamsE:
	.zero		1664


//--------------------- SYMBOLS --------------------------

	.type		.nv.reservedSmem.offset0,@object
	.size		.nv.reservedSmem.offset0,0x4
	.type		__assertfail,@function
